	.target	sm_90a

	.elftype	@"ET_EXEC"


//--------------------- .note.nv.tkinfo           --------------------------
	.section	.note.nv.tkinfo,"",@"SHT_NOTE"
	.sectionflags	@"SHF_NOTE_NV_TKINFO"
	.tkinfo
        /*0018*/ 	.word	0x00000002
        /*0030*/ 	.string	""
        /*0030*/ 	.string	"ptxas"
        /*0030*/ 	.string	"Cuda compilation tools, release 13.0, V13.0.88"
        /*0030*/ 	.string	"Build cuda_13.0.r13.0/compiler.36424714_0"
        /*0030*/ 	.string	"-arch sm_90a -m 64 "



//--------------------- .note.nv.cuinfo           --------------------------
	.section	.note.nv.cuinfo,"",@"SHT_NOTE"
	.sectionflags	@"SHF_NOTE_NV_CUINFO"
        /*0018*/ 	.short	0x0002
        /*001a*/ 	.short	0x005a
        /*001c*/ 	.short	0x0082
	.zero		2


//--------------------- .nv.info                  --------------------------
	.section	.nv.info,"",@"SHT_CUDA_INFO"
	.align	4


	//----- nvinfo : EIATTR_REGCOUNT
	.align		4
        /*0000*/ 	.byte	0x04, 0x2f
        /*0002*/ 	.short	(.L_12 - .L_11)
	.align		4
.L_11:
        /*0004*/ 	.word	index@(_ZN7cutlass13device_kernelINS_4gemm6kernel13GemmUniversalIN4cute5tupleIJiiiiEEENS1_10collective13CollectiveMmaINS1_37MainloopSm90TmaGmmaWarpSpecializedFP8ILi18ENS5_IJNS4_1CILi2EEENSA_ILi4EEENSA_ILi1EEEEEENS1_35KernelTmaWarpSpecializedCooperativeEEENS5_IJNSA_ILi128EEENSA_ILi64EEESI_EEENS_12float_e5m2_tENS5_IJlSD_lEEESK_SL_NS4_8TiledMMAINS4_8MMA_AtomIJNS4_4SM904GMMA30MMA_64x64x32_F32E5M2E5M2_SS_TNILNSP_7ScaleInE1ELSR_1EEEEEENS4_6LayoutINS5_IJSB_SD_SD_EEENS5_IJSD_NSA_ILi0EEESW_EEEEENS5_IJNS4_10UnderscoreESZ_SZ_EEEEENS4_23SM90_TMA_LOAD_MULTICASTENS4_14ComposedLayoutINS4_7SwizzleILi2ELi4ELi3EEENS4_18smem_ptr_flag_bitsILi8EEENSU_INS5_IJNSA_ILi8EEESI_EEENS5_IJSI_SD_EEEEEEEvNS4_8identityES12_S1C_vS1D_EENS_8epilogue10collective6detail29Sm90TmaWarpSpecializedAdapterINS1G_15DefaultEpilogueISK_SL_SL_NS1F_6thread17LinearCombinationISK_Li1EffLNS1K_9ScaleType4KindE0ELNS_15FloatRoundStyleE2ESK_EENS1_15EpilogueDefaultEEEEEvvEEEEvNT_6ParamsE)
        /*0008*/ 	.word	0x000000a8


	//----- nvinfo : EIATTR_FRAME_SIZE
	.align		4
.L_12:
        /*000c*/ 	.byte	0x04, 0x11
        /*000e*/ 	.short	(.L_14 - .L_13)
	.align		4
.L_13:
        /*0010*/ 	.word	index@(_ZN7cutlass13device_kernelINS_4gemm6kernel13GemmUniversalIN4cute5tupleIJiiiiEEENS1_10collective13CollectiveMmaINS1_37MainloopSm90TmaGmmaWarpSpecializedFP8ILi18ENS5_IJNS4_1CILi2EEENSA_ILi4EEENSA_ILi1EEEEEENS1_35KernelTmaWarpSpecializedCooperativeEEENS5_IJNSA_ILi128EEENSA_ILi64EEESI_EEENS_12float_e5m2_tENS5_IJlSD_lEEESK_SL_NS4_8TiledMMAINS4_8MMA_AtomIJNS4_4SM904GMMA30MMA_64x64x32_F32E5M2E5M2_SS_TNILNSP_7ScaleInE1ELSR_1EEEEEENS4_6LayoutINS5_IJSB_SD_SD_EEENS5_IJSD_NSA_ILi0EEESW_EEEEENS5_IJNS4_10UnderscoreESZ_SZ_EEEEENS4_23SM90_TMA_LOAD_MULTICASTENS4_14ComposedLayoutINS4_7SwizzleILi2ELi4ELi3EEENS4_18smem_ptr_flag_bitsILi8EEENSU_INS5_IJNSA_ILi8EEESI_EEENS5_IJSI_SD_EEEEEEEvNS4_8identityES12_S1C_vS1D_EENS_8epilogue10collective6detail29Sm90TmaWarpSpecializedAdapterINS1G_15DefaultEpilogueISK_SL_SL_NS1F_6thread17LinearCombinationISK_Li1EffLNS1K_9ScaleType4KindE0ELNS_15FloatRoundStyleE2ESK_EENS1_15EpilogueDefaultEEEEEvvEEEEvNT_6ParamsE)
        /*0014*/ 	.word	0x00000000


	//----- nvinfo : EIATTR_MIN_STACK_SIZE
	.align		4
.L_14:
        /*0018*/ 	.byte	0x04, 0x12
        /*001a*/ 	.short	(.L_16 - .L_15)
	.align		4
.L_15:
        /*001c*/ 	.word	index@(_ZN7cutlass13device_kernelINS_4gemm6kernel13GemmUniversalIN4cute5tupleIJiiiiEEENS1_10collective13CollectiveMmaINS1_37MainloopSm90TmaGmmaWarpSpecializedFP8ILi18ENS5_IJNS4_1CILi2EEENSA_ILi4EEENSA_ILi1EEEEEENS1_35KernelTmaWarpSpecializedCooperativeEEENS5_IJNSA_ILi128EEENSA_ILi64EEESI_EEENS_12float_e5m2_tENS5_IJlSD_lEEESK_SL_NS4_8TiledMMAINS4_8MMA_AtomIJNS4_4SM904GMMA30MMA_64x64x32_F32E5M2E5M2_SS_TNILNSP_7ScaleInE1ELSR_1EEEEEENS4_6LayoutINS5_IJSB_SD_SD_EEENS5_IJSD_NSA_ILi0EEESW_EEEEENS5_IJNS4_10UnderscoreESZ_SZ_EEEEENS4_23SM90_TMA_LOAD_MULTICASTENS4_14ComposedLayoutINS4_7SwizzleILi2ELi4ELi3EEENS4_18smem_ptr_flag_bitsILi8EEENSU_INS5_IJNSA_ILi8EEESI_EEENS5_IJSI_SD_EEEEEEEvNS4_8identityES12_S1C_vS1D_EENS_8epilogue10collective6detail29Sm90TmaWarpSpecializedAdapterINS1G_15DefaultEpilogueISK_SL_SL_NS1F_6thread17LinearCombinationISK_Li1EffLNS1K_9ScaleType4KindE0ELNS_15FloatRoundStyleE2ESK_EENS1_15EpilogueDefaultEEEEEvvEEEEvNT_6ParamsE)
        /*0020*/ 	.word	0x00000000
.L_16:


//--------------------- .nv.compat                --------------------------
	.section	.nv.compat,"",@"SHT_CUDA_COMPAT_INFO"
	.align	4
        /*0000*/ 	.byte	0x02, 0x09, 0x01, 0x00, 0x02, 0x02, 0x04, 0x00, 0x02, 0x05, 0x05, 0x00, 0x03, 0x07, 0x01, 0x01
        /*0010*/ 	.byte	0x02, 0x03, 0x01, 0x00, 0x02, 0x06, 0x01, 0x00, 0x04, 0x0b, 0x08, 0x00, 0x00, 0x00, 0x00, 0x00
        /*0020*/ 	.byte	0x00, 0x00, 0x00, 0x00


//--------------------- .nv.info._ZN7cutlass13device_kernelINS_4gemm6kernel13GemmUniversalIN4cute5tupleIJiiiiEEENS1_10collective13CollectiveMmaINS1_37MainloopSm90TmaGmmaWarpSpecializedFP8ILi18ENS5_IJNS4_1CILi2EEENSA_ILi4EEENSA_ILi1EEEEEENS1_35KernelTmaWarpSpecializedCooperativeEEENS5_IJNSA_ILi128EEENSA_ILi64EEESI_EEENS_12float_e5m2_tENS5_IJlSD_lEEESK_SL_NS4_8TiledMMAINS4_8MMA_AtomIJNS4_4SM904GMMA30MMA_64x64x32_F32E5M2E5M2_SS_TNILNSP_7ScaleInE1ELSR_1EEEEEENS4_6LayoutINS5_IJSB_SD_SD_EEENS5_IJSD_NSA_ILi0EEESW_EEEEENS5_IJNS4_10UnderscoreESZ_SZ_EEEEENS4_23SM90_TMA_LOAD_MULTICASTENS4_14ComposedLayoutINS4_7SwizzleILi2ELi4ELi3EEENS4_18smem_ptr_flag_bitsILi8EEENSU_INS5_IJNSA_ILi8EEESI_EEENS5_IJSI_SD_EEEEEEEvNS4_8identityES12_S1C_vS1D_EENS_8epilogue10collective6detail29Sm90TmaWarpSpecializedAdapterINS1G_15DefaultEpilogueISK_SL_SL_NS1F_6thread17LinearCombinationISK_Li1EffLNS1K_9ScaleType4KindE0ELNS_15FloatRoundStyleE2ESK_EENS1_15EpilogueDefaultEEEEEvvEEEEvNT_6ParamsE --------------------------
	.section	.nv.info._ZN7cutlass13device_kernelINS_4gemm6kernel13GemmUniversalIN4cute5tupleIJiiiiEEENS1_10collective13CollectiveMmaINS1_37MainloopSm90TmaGmmaWarpSpecializedFP8ILi18ENS5_IJNS4_1CILi2EEENSA_ILi4EEENSA_ILi1EEEEEENS1_35KernelTmaWarpSpecializedCooperativeEEENS5_IJNSA_ILi128EEENSA_ILi64EEESI_EEENS_12float_e5m2_tENS5_IJlSD_lEEESK_SL_NS4_8TiledMMAINS4_8MMA_AtomIJNS4_4SM904GMMA30MMA_64x64x32_F32E5M2E5M2_SS_TNILNSP_7ScaleInE1ELSR_1EEEEEENS4_6LayoutINS5_IJSB_SD_SD_EEENS5_IJSD_NSA_ILi0EEESW_EEEEENS5_IJNS4_10UnderscoreESZ_SZ_EEEEENS4_23SM90_TMA_LOAD_MULTICASTENS4_14ComposedLayoutINS4_7SwizzleILi2ELi4ELi3EEENS4_18smem_ptr_flag_bitsILi8EEENSU_INS5_IJNSA_ILi8EEESI_EEENS5_IJSI_SD_EEEEEEEvNS4_8identityES12_S1C_vS1D_EENS_8epilogue10collective6detail29Sm90TmaWarpSpecializedAdapterINS1G_15DefaultEpilogueISK_SL_SL_NS1F_6thread17LinearCombinationISK_Li1EffLNS1K_9ScaleType4KindE0ELNS_15FloatRoundStyleE2ESK_EENS1_15EpilogueDefaultEEEEEvvEEEEvNT_6ParamsE,"",@"SHT_CUDA_INFO"
	.sectionflags	@""
	.align	4


	//----- nvinfo : EIATTR_CUDA_API_VERSION
	.align		4
        /*0000*/ 	.byte	0x04, 0x37
        /*0002*/ 	.short	(.L_18 - .L_17)
.L_17:
        /*0004*/ 	.word	0x00000082


	//----- nvinfo : EIATTR_KPARAM_INFO
	.align		4
.L_18:
        /*0008*/ 	.byte	0x04, 0x17
        /*000a*/ 	.short	(.L_20 - .L_19)
.L_19:
        /*000c*/ 	.word	0x00000000
        /*0010*/ 	.short	0x0000
        /*0012*/ 	.short	0x0070
        /*0014*/ 	.byte	0x00, 0xf0, 0x01, 0x10


	//----- nvinfo : EIATTR_SPARSE_MMA_MASK
	.align		4
.L_20:
        /*0018*/ 	.byte	0x03, 0x50
        /*001a*/ 	.short	0x0000


	//----- nvinfo : EIATTR_MAXREG_COUNT
	.align		4
        /*001c*/ 	.byte	0x03, 0x1b
        /*001e*/ 	.short	0x00a8


	//----- nvinfo : EIATTR_NUM_BARRIERS
	.align		4
        /*0020*/ 	.byte	0x02, 0x4c
        /*0022*/ 	.byte	0x01
	.zero		1


	//----- nvinfo : EIATTR_MERCURY_ISA_VERSION
	.align		4
        /*0024*/ 	.byte	0x03, 0x5f
        /*0026*/ 	.short	0x0101


	//----- nvinfo : EIATTR_INT_WARP_WIDE_INSTR_OFFSETS
	.align		4
        /*0028*/ 	.byte	0x04, 0x31
        /*002a*/ 	.short	(.L_22 - .L_21)


	//   ....[0]....
.L_21:
        /*002c*/ 	.word	0x00000660


	//   ....[1]....
        /*0030*/ 	.word	0x00000790


	//   ....[2]....
        /*0034*/ 	.word	0x00000870


	//----- nvinfo : EIATTR_COOP_GROUP_MASK_REGIDS
	.align		4
.L_22:
        /*0038*/ 	.byte	0x04, 0x29
        /*003a*/ 	.short	(.L_24 - .L_23)


	//   ....[0]....
.L_23:
        /*003c*/ 	.word	0xffffffff


	//   ....[1]....
        /*0040*/ 	.word	0xffffffff


	//   ....[2]....
        /*0044*/ 	.word	0xffffffff


	//   ....[3]....
        /*0048*/ 	.word	0xffffffff


	//   ....[4]....
        /*004c*/ 	.word	0xffffffff


	//   ....[5]....
        /*0050*/ 	.word	0xffffffff


	//----- nvinfo : EIATTR_COOP_GROUP_INSTR_OFFSETS
	.align		4
.L_24:
        /*0054*/ 	.byte	0x04, 0x28
        /*0056*/ 	.short	(.L_26 - .L_25)


	//   ....[0]....
.L_25:
        /*0058*/ 	.word	0x00000060


	//   ....[1]....
        /*005c*/ 	.word	0x00000070


	//   ....[2]....
        /*0060*/ 	.word	0x00000130


	//   ....[3]....
        /*0064*/ 	.word	0x000004c0


	//   ....[4]....
        /*0068*/ 	.word	0x000009e0


	//   ....[5]....
        /*006c*/ 	.word	0x00001450


	//----- nvinfo : EIATTR_REG_RECONFIG
	.align		4
.L_26:
        /*0070*/ 	.byte	0x01, 0x54
	.zero		2


	//----- nvinfo : EIATTR_MBARRIER_INSTR_OFFSETS
	.align		4
        /*0074*/ 	.byte	0x04, 0x39
        /*0076*/ 	.short	(.L_28 - .L_27)


	//   ....[0]....
.L_27:
        /*0078*/ 	.word	0x00000250
        /*007c*/ 	.word	0x000000ff
        /*0080*/ 	.word	0x00000000
        /*0084*/ 	.short	0x0100
        /*0086*/ 	.byte	0x08
	.zero		1


	//   ....[1]....
        /*0088*/ 	.word	0x00000260
        /*008c*/ 	.word	0x000000ff
        /*0090*/ 	.word	0x00000090
        /*0094*/ 	.short	0x0100
        /*0096*/ 	.byte	0x08
	.zero		1


	//   ....[2]....
        /*0098*/ 	.word	0x00000270
        /*009c*/ 	.word	0x000000ff
        /*00a0*/ 	.word	0x00000008
        /*00a4*/ 	.short	0x0100
        /*00a6*/ 	.byte	0x08
	.zero		1


	//   ....[3]....
        /*00a8*/ 	.word	0x00000280
        /*00ac*/ 	.word	0x000000ff
        /*00b0*/ 	.word	0x00000098
        /*00b4*/ 	.short	0x0100
        /*00b6*/ 	.byte	0x08
	.zero		1


	//   ....[4]....
        /*00b8*/ 	.word	0x00000290
        /*00bc*/ 	.word	0x000000ff
        /*00c0*/ 	.word	0x00000010
        /*00c4*/ 	.short	0x0100
        /*00c6*/ 	.byte	0x08
	.zero		1


	//   ....[5]....
        /*00c8*/ 	.word	0x000002a0
        /*00cc*/ 	.word	0x000000ff
        /*00d0*/ 	.word	0x000000a0
        /*00d4*/ 	.short	0x0100
        /*00d6*/ 	.byte	0x08
	.zero		1


	//   ....[6]....
        /*00d8*/ 	.word	0x000002b0
        /*00dc*/ 	.word	0x000000ff
        /*00e0*/ 	.word	0x00000018
        /*00e4*/ 	.short	0x0100
        /*00e6*/ 	.byte	0x08
	.zero		1


	//   ....[7]....
        /*00e8*/ 	.word	0x000002c0
        /*00ec*/ 	.word	0x000000ff
        /*00f0*/ 	.word	0x000000a8
        /*00f4*/ 	.short	0x0100
        /*00f6*/ 	.byte	0x08
	.zero		1


	//   ....[8]....
        /*00f8*/ 	.word	0x000002d0
        /*00fc*/ 	.word	0x000000ff
        /*0100*/ 	.word	0x00000020
        /*0104*/ 	.short	0x0100
        /*0106*/ 	.byte	0x08
	.zero		1


	//   ....[9]....
        /*0108*/ 	.word	0x000002e0
        /*010c*/ 	.word	0x000000ff
        /*0110*/ 	.word	0x000000b0
        /*0114*/ 	.short	0x0100
        /*0116*/ 	.byte	0x08
	.zero		1


	//   ....[10]....
        /*0118*/ 	.word	0x000002f0
        /*011c*/ 	.word	0x000000ff
        /*0120*/ 	.word	0x00000028
        /*0124*/ 	.short	0x0100
        /*0126*/ 	.byte	0x08
	.zero		1


	//   ....[11]....
        /*0128*/ 	.word	0x00000300
        /*012c*/ 	.word	0x000000ff
        /*0130*/ 	.word	0x000000b8
        /*0134*/ 	.short	0x0100
        /*0136*/ 	.byte	0x08
	.zero		1


	//   ....[12]....
        /*0138*/ 	.word	0x00000310
        /*013c*/ 	.word	0x000000ff
        /*0140*/ 	.word	0x00000030
        /*0144*/ 	.short	0x0100
        /*0146*/ 	.byte	0x08
	.zero		1


	//   ....[13]....
        /*0148*/ 	.word	0x00000320
        /*014c*/ 	.word	0x000000ff
        /*0150*/ 	.word	0x000000c0
        /*0154*/ 	.short	0x0100
        /*0156*/ 	.byte	0x08
	.zero		1


	//   ....[14]....
        /*0158*/ 	.word	0x00000330
        /*015c*/ 	.word	0x000000ff
        /*0160*/ 	.word	0x00000038
        /*0164*/ 	.short	0x0100
        /*0166*/ 	.byte	0x08
	.zero		1


	//   ....[15]....
        /*0168*/ 	.word	0x00000340
        /*016c*/ 	.word	0x000000ff
        /*0170*/ 	.word	0x000000c8
        /*0174*/ 	.short	0x0100
        /*0176*/ 	.byte	0x08
	.zero		1


	//   ....[16]....
        /*0178*/ 	.word	0x00000350
        /*017c*/ 	.word	0x000000ff
        /*0180*/ 	.word	0x00000040
        /*0184*/ 	.short	0x0100
        /*0186*/ 	.byte	0x08
	.zero		1


	//   ....[17]....
        /*0188*/ 	.word	0x00000360
        /*018c*/ 	.word	0x000000ff
        /*0190*/ 	.word	0x000000d0
        /*0194*/ 	.short	0x0100
        /*0196*/ 	.byte	0x08
	.zero		1


	//   ....[18]....
        /*0198*/ 	.word	0x00000370
        /*019c*/ 	.word	0x000000ff
        /*01a0*/ 	.word	0x00000048
        /*01a4*/ 	.short	0x0100
        /*01a6*/ 	.byte	0x08
	.zero		1


	//   ....[19]....
        /*01a8*/ 	.word	0x00000380
        /*01ac*/ 	.word	0x000000ff
        /*01b0*/ 	.word	0x000000d8
        /*01b4*/ 	.short	0x0100
        /*01b6*/ 	.byte	0x08
	.zero		1


	//   ....[20]....
        /*01b8*/ 	.word	0x00000390
        /*01bc*/ 	.word	0x000000ff
        /*01c0*/ 	.word	0x00000050
        /*01c4*/ 	.short	0x0100
        /*01c6*/ 	.byte	0x08
	.zero		1


	//   ....[21]....
        /*01c8*/ 	.word	0x000003a0
        /*01cc*/ 	.word	0x000000ff
        /*01d0*/ 	.word	0x000000e0
        /*01d4*/ 	.short	0x0100
        /*01d6*/ 	.byte	0x08
	.zero		1


	//   ....[22]....
        /*01d8*/ 	.word	0x000003b0
        /*01dc*/ 	.word	0x000000ff
        /*01e0*/ 	.word	0x00000058
        /*01e4*/ 	.short	0x0100
        /*01e6*/ 	.byte	0x08
	.zero		1


	//   ....[23]....
        /*01e8*/ 	.word	0x000003c0
        /*01ec*/ 	.word	0x000000ff
        /*01f0*/ 	.word	0x000000e8
        /*01f4*/ 	.short	0x0100
        /*01f6*/ 	.byte	0x08
	.zero		1


	//   ....[24]....
        /*01f8*/ 	.word	0x000003d0
        /*01fc*/ 	.word	0x000000ff
        /*0200*/ 	.word	0x00000060
        /*0204*/ 	.short	0x0100
        /*0206*/ 	.byte	0x08
	.zero		1


	//   ....[25]....
        /*0208*/ 	.word	0x000003e0
        /*020c*/ 	.word	0x000000ff
        /*0210*/ 	.word	0x000000f0
        /*0214*/ 	.short	0x0100
        /*0216*/ 	.byte	0x08
	.zero		1


	//   ....[26]....
        /*0218*/ 	.word	0x000003f0
        /*021c*/ 	.word	0x000000ff
        /*0220*/ 	.word	0x00000068
        /*0224*/ 	.short	0x0100
        /*0226*/ 	.byte	0x08
	.zero		1


	//   ....[27]....
        /*0228*/ 	.word	0x00000400
        /*022c*/ 	.word	0x000000ff
        /*0230*/ 	.word	0x000000f8
        /*0234*/ 	.short	0x0100
        /*0236*/ 	.byte	0x08
	.zero		1


	//   ....[28]....
        /*0238*/ 	.word	0x00000410
        /*023c*/ 	.word	0x000000ff
        /*0240*/ 	.word	0x00000070
        /*0244*/ 	.short	0x0100
        /*0246*/ 	.byte	0x08
	.zero		1


	//   ....[29]....
        /*0248*/ 	.word	0x00000420
        /*024c*/ 	.word	0x000000ff
        /*0250*/ 	.word	0x00000100
        /*0254*/ 	.short	0x0100
        /*0256*/ 	.byte	0x08
	.zero		1


	//   ....[30]....
        /*0258*/ 	.word	0x00000430
        /*025c*/ 	.word	0x000000ff
        /*0260*/ 	.word	0x00000078
        /*0264*/ 	.short	0x0100
        /*0266*/ 	.byte	0x08
	.zero		1


	//   ....[31]....
        /*0268*/ 	.word	0x00000440
        /*026c*/ 	.word	0x000000ff
        /*0270*/ 	.word	0x00000108
        /*0274*/ 	.short	0x0100
        /*0276*/ 	.byte	0x08
	.zero		1


	//   ....[32]....
        /*0278*/ 	.word	0x00000450
        /*027c*/ 	.word	0x000000ff
        /*0280*/ 	.word	0x00000080
        /*0284*/ 	.short	0x0100
        /*0286*/ 	.byte	0x08
	.zero		1


	//   ....[33]....
        /*0288*/ 	.word	0x00000460
        /*028c*/ 	.word	0x000000ff
        /*0290*/ 	.word	0x00000110
        /*0294*/ 	.short	0x0100
        /*0296*/ 	.byte	0x08
	.zero		1


	//   ....[34]....
        /*0298*/ 	.word	0x00000470
        /*029c*/ 	.word	0x000000ff
        /*02a0*/ 	.word	0x00000088
        /*02a4*/ 	.short	0x0100
        /*02a6*/ 	.byte	0x08
	.zero		1


	//   ....[35]....
        /*02a8*/ 	.word	0x00000480
        /*02ac*/ 	.word	0x000000ff
        /*02b0*/ 	.word	0x00000118
        /*02b4*/ 	.short	0x0100
        /*02b6*/ 	.byte	0x08
	.zero		1


	//   ....[36]....
        /*02b8*/ 	.word	0x000008f0
        /*02bc*/ 	.word	0x000000ff
        /*02c0*/ 	.word	0x00000130
        /*02c4*/ 	.short	0x0100
        /*02c6*/ 	.byte	0x06
	.zero		1


	//   ....[37]....
        /*02c8*/ 	.word	0x00000980
        /*02cc*/ 	.word	0x000000ff
        /*02d0*/ 	.word	0x00000138
        /*02d4*/ 	.short	0x0100
        /*02d6*/ 	.byte	0x06
	.zero		1


	//   ....[38]....
        /*02d8*/ 	.word	0x00001790
        /*02dc*/ 	.word	0x000000ff
        /*02e0*/ 	.word	0x00000000
        /*02e4*/ 	.short	0x010a
        /*02e6*/ 	.byte	0x06
	.zero		1


	//   ....[39]....
        /*02e8*/ 	.word	0x000017d0
        /*02ec*/ 	.word	0x000000ff
        /*02f0*/ 	.word	0x00000000
        /*02f4*/ 	.short	0x010a
        /*02f6*/ 	.byte	0x06
	.zero		1


	//   ....[40]....
        /*02f8*/ 	.word	0x00001e10
        /*02fc*/ 	.word	0x000000ff
        /*0300*/ 	.word	0x00000000
        /*0304*/ 	.short	0x010a
        /*0306*/ 	.byte	0x0c
	.zero		1


	//   ....[41]....
        /*0308*/ 	.word	0x00001e50
        /*030c*/ 	.word	0x000000ff
        /*0310*/ 	.word	0x00000000
        /*0314*/ 	.short	0x010a
        /*0316*/ 	.byte	0x0c
	.zero		1


	//   ....[42]....
        /*0318*/ 	.word	0x00002280
        /*031c*/ 	.word	0x0000000a
        /*0320*/ 	.word	0x00000000
        /*0324*/ 	.short	0x0101
        /*0326*/ 	.byte	0x3f
	.zero		1


	//   ....[43]....
        /*0328*/ 	.word	0x00002720
        /*032c*/ 	.word	0x00000008
        /*0330*/ 	.word	0x00000000
        /*0334*/ 	.short	0x0101
        /*0336*/ 	.byte	0x3f
	.zero		1


	//   ....[44]....
        /*0338*/ 	.word	0x000060b0
        /*033c*/ 	.word	0x00000012
        /*0340*/ 	.word	0x00000090
        /*0344*/ 	.short	0x010a
        /*0346*/ 	.byte	0x3f
	.zero		1


	//   ....[45]....
        /*0348*/ 	.word	0x00006450
        /*034c*/ 	.word	0x00000008
        /*0350*/ 	.word	0x00000138
        /*0354*/ 	.short	0x0101
        /*0356*/ 	.byte	0x3f
	.zero		1


	//   ....[46]....
        /*0358*/ 	.word	0x00006b70
        /*035c*/ 	.word	0x00000007
        /*0360*/ 	.word	0x00000000
        /*0364*/ 	.short	0x010a
        /*0366*/ 	.byte	0x3f
	.zero		1


	//   ....[47]....
        /*0368*/ 	.word	0x00006bf0
        /*036c*/ 	.word	0x00000006
        /*0370*/ 	.word	0x00000000
        /*0374*/ 	.short	0x010a
        /*0376*/ 	.byte	0x3f
	.zero		1


	//   ....[48]....
        /*0378*/ 	.word	0x00006c80
        /*037c*/ 	.word	0x00000007
        /*0380*/ 	.word	0x00000000
        /*0384*/ 	.short	0x010a
        /*0386*/ 	.byte	0x3f
	.zero		1


	//   ....[49]....
        /*0388*/ 	.word	0x00006d10
        /*038c*/ 	.word	0x00000006
        /*0390*/ 	.word	0x00000000
        /*0394*/ 	.short	0x010a
        /*0396*/ 	.byte	0x3f
	.zero		1


	//   ....[50]....
        /*0398*/ 	.word	0x00006da0
        /*039c*/ 	.word	0x00000007
        /*03a0*/ 	.word	0x00000000
        /*03a4*/ 	.short	0x010a
        /*03a6*/ 	.byte	0x3f
	.zero		1


	//   ....[51]....
        /*03a8*/ 	.word	0x00006e30
        /*03ac*/ 	.word	0x00000006
        /*03b0*/ 	.word	0x00000000
        /*03b4*/ 	.short	0x010a
        /*03b6*/ 	.byte	0x3f
	.zero		1


	//   ....[52]....
        /*03b8*/ 	.word	0x00006ec0
        /*03bc*/ 	.word	0x00000007
        /*03c0*/ 	.word	0x00000000
        /*03c4*/ 	.short	0x010a
        /*03c6*/ 	.byte	0x3f
	.zero		1


	//   ....[53]....
        /*03c8*/ 	.word	0x00006f50
        /*03cc*/ 	.word	0x00000006
        /*03d0*/ 	.word	0x00000000
        /*03d4*/ 	.short	0x010a
        /*03d6*/ 	.byte	0x3f
	.zero		1


	//   ....[54]....
        /*03d8*/ 	.word	0x00006fe0
        /*03dc*/ 	.word	0x00000007
        /*03e0*/ 	.word	0x00000000
        /*03e4*/ 	.short	0x010a
        /*03e6*/ 	.byte	0x3f
	.zero		1


	//   ....[55]....
        /*03e8*/ 	.word	0x00007070
        /*03ec*/ 	.word	0x00000006
        /*03f0*/ 	.word	0x00000000
        /*03f4*/ 	.short	0x010a
        /*03f6*/ 	.byte	0x3f
	.zero		1


	//   ....[56]....
        /*03f8*/ 	.word	0x00007100
        /*03fc*/ 	.word	0x00000007
        /*0400*/ 	.word	0x00000000
        /*0404*/ 	.short	0x010a
        /*0406*/ 	.byte	0x3f
	.zero		1


	//   ....[57]....
        /*0408*/ 	.word	0x00007190
        /*040c*/ 	.word	0x00000006
        /*0410*/ 	.word	0x00000000
        /*0414*/ 	.short	0x010a
        /*0416*/ 	.byte	0x3f
	.zero		1


	//   ....[58]....
        /*0418*/ 	.word	0x00007220
        /*041c*/ 	.word	0x00000007
        /*0420*/ 	.word	0x00000000
        /*0424*/ 	.short	0x010a
        /*0426*/ 	.byte	0x3f
	.zero		1


	//   ....[59]....
        /*0428*/ 	.word	0x000072b0
        /*042c*/ 	.word	0x00000006
        /*0430*/ 	.word	0x00000000
        /*0434*/ 	.short	0x010a
        /*0436*/ 	.byte	0x3f
	.zero		1


	//   ....[60]....
        /*0438*/ 	.word	0x00007340
        /*043c*/ 	.word	0x00000007
        /*0440*/ 	.word	0x00000000
        /*0444*/ 	.short	0x010a
        /*0446*/ 	.byte	0x3f
	.zero		1


	//   ....[61]....
        /*0448*/ 	.word	0x000073d0
        /*044c*/ 	.word	0x00000006
        /*0450*/ 	.word	0x00000000
        /*0454*/ 	.short	0x010a
        /*0456*/ 	.byte	0x3f
	.zero		1


	//   ....[62]....
        /*0458*/ 	.word	0x00007460
        /*045c*/ 	.word	0x00000007
        /*0460*/ 	.word	0x00000000
        /*0464*/ 	.short	0x010a
        /*0466*/ 	.byte	0x3f
	.zero		1


	//   ....[63]....
        /*0468*/ 	.word	0x000074f0
        /*046c*/ 	.word	0x00000005
        /*0470*/ 	.word	0x00000000
        /*0474*/ 	.short	0x010a
        /*0476*/ 	.byte	0x3f
	.zero		1


	//   ....[64]....
        /*0478*/ 	.word	0x00007560
        /*047c*/ 	.word	0x00000009
        /*0480*/ 	.word	0x00000000
        /*0484*/ 	.short	0x010a
        /*0486*/ 	.byte	0x3f
	.zero		1


	//   ....[65]....
        /*0488*/ 	.word	0x000075c0
        /*048c*/ 	.word	0x0000000b
        /*0490*/ 	.word	0x00000000
        /*0494*/ 	.short	0x010a
        /*0496*/ 	.byte	0x3f
	.zero		1


	//   ....[66]....
        /*0498*/ 	.word	0x00007690
        /*049c*/ 	.word	0x00000012
        /*04a0*/ 	.word	0x00000090
        /*04a4*/ 	.short	0x010a
        /*04a6*/ 	.byte	0x3f
	.zero		1


	//   ....[67]....
        /*04a8*/ 	.word	0x00007760
        /*04ac*/ 	.word	0x00000007
        /*04b0*/ 	.word	0x00000000
        /*04b4*/ 	.short	0x010a
        /*04b6*/ 	.byte	0x3f
	.zero		1


	//   ....[68]....
        /*04b8*/ 	.word	0x000077b0
        /*04bc*/ 	.word	0x00000006
        /*04c0*/ 	.word	0x00000000
        /*04c4*/ 	.short	0x010a
        /*04c6*/ 	.byte	0x3f
	.zero		1


	//   ....[69]....
        /*04c8*/ 	.word	0x00007800
        /*04cc*/ 	.word	0x00000007
        /*04d0*/ 	.word	0x00000000
        /*04d4*/ 	.short	0x010a
        /*04d6*/ 	.byte	0x3f
	.zero		1


	//   ....[70]....
        /*04d8*/ 	.word	0x00007850
        /*04dc*/ 	.word	0x00000006
        /*04e0*/ 	.word	0x00000000
        /*04e4*/ 	.short	0x010a
        /*04e6*/ 	.byte	0x3f
	.zero		1


	//   ....[71]....
        /*04e8*/ 	.word	0x000078a0
        /*04ec*/ 	.word	0x00000007
        /*04f0*/ 	.word	0x00000000
        /*04f4*/ 	.short	0x010a
        /*04f6*/ 	.byte	0x3f
	.zero		1


	//   ....[72]....
        /*04f8*/ 	.word	0x000078f0
        /*04fc*/ 	.word	0x00000006
        /*0500*/ 	.word	0x00000000
        /*0504*/ 	.short	0x010a
        /*0506*/ 	.byte	0x3f
	.zero		1


	//   ....[73]....
        /*0508*/ 	.word	0x00007940
        /*050c*/ 	.word	0x00000007
        /*0510*/ 	.word	0x00000000
        /*0514*/ 	.short	0x010a
        /*0516*/ 	.byte	0x3f
	.zero		1


	//   ....[74]....
        /*0518*/ 	.word	0x00007990
        /*051c*/ 	.word	0x00000006
        /*0520*/ 	.word	0x00000000
        /*0524*/ 	.short	0x010a
        /*0526*/ 	.byte	0x3f
	.zero		1


	//   ....[75]....
        /*0528*/ 	.word	0x000079e0
        /*052c*/ 	.word	0x00000007
        /*0530*/ 	.word	0x00000000
        /*0534*/ 	.short	0x010a
        /*0536*/ 	.byte	0x3f
	.zero		1


	//   ....[76]....
        /*0538*/ 	.word	0x00007a30
        /*053c*/ 	.word	0x00000006
        /*0540*/ 	.word	0x00000000
        /*0544*/ 	.short	0x010a
        /*0546*/ 	.byte	0x3f
	.zero		1


	//   ....[77]....
        /*0548*/ 	.word	0x00007a80
        /*054c*/ 	.word	0x00000007
        /*0550*/ 	.word	0x00000000
        /*0554*/ 	.short	0x010a
        /*0556*/ 	.byte	0x3f
	.zero		1


	//   ....[78]....
        /*0558*/ 	.word	0x00007ad0
        /*055c*/ 	.word	0x00000006
        /*0560*/ 	.word	0x00000000
        /*0564*/ 	.short	0x010a
        /*0566*/ 	.byte	0x3f
	.zero		1


	//   ....[79]....
        /*0568*/ 	.word	0x00007b20
        /*056c*/ 	.word	0x00000007
        /*0570*/ 	.word	0x00000000
        /*0574*/ 	.short	0x010a
        /*0576*/ 	.byte	0x3f
	.zero		1


	//   ....[80]....
        /*0578*/ 	.word	0x00007b70
        /*057c*/ 	.word	0x00000006
        /*0580*/ 	.word	0x00000000
        /*0584*/ 	.short	0x010a
        /*0586*/ 	.byte	0x3f
	.zero		1


	//   ....[81]....
        /*0588*/ 	.word	0x00007bc0
        /*058c*/ 	.word	0x00000007
        /*0590*/ 	.word	0x00000000
        /*0594*/ 	.short	0x010a
        /*0596*/ 	.byte	0x3f
	.zero		1


	//   ....[82]....
        /*0598*/ 	.word	0x00007c10
        /*059c*/ 	.word	0x00000006
        /*05a0*/ 	.word	0x00000000
        /*05a4*/ 	.short	0x010a
        /*05a6*/ 	.byte	0x3f
	.zero		1


	//   ....[83]....
        /*05a8*/ 	.word	0x00007c60
        /*05ac*/ 	.word	0x00000007
        /*05b0*/ 	.word	0x00000000
        /*05b4*/ 	.short	0x010a
        /*05b6*/ 	.byte	0x3f
	.zero		1


	//----- nvinfo : EIATTR_NUM_MBARRIERS
	.align		4
.L_28:
        /*05b8*/ 	.byte	0x03, 0x38
        /*05ba*/ 	.short	0x0026


	//----- nvinfo : EIATTR_EXIT_INSTR_OFFSETS
	.align		4
        /*05bc*/ 	.byte	0x04, 0x1c
        /*05be*/ 	.short	(.L_30 - .L_29)


	//   ....[0]....
.L_29:
        /*05c0*/ 	.word	0x00000b40


	//   ....[1]....
        /*05c4*/ 	.word	0x00001320


	//   ....[2]....
        /*05c8*/ 	.word	0x000056f0


	//   ....[3]....
        /*05cc*/ 	.word	0x00005c50


	//   ....[4]....
        /*05d0*/ 	.word	0x00007540


	//----- nvinfo : EIATTR_MAX_THREADS
	.align		4
.L_30:
        /*05d4*/ 	.byte	0x04, 0x05
        /*05d6*/ 	.short	(.L_32 - .L_31)
.L_31:
        /*05d8*/ 	.word	0x00000180
        /*05dc*/ 	.word	0x00000001
        /*05e0*/ 	.word	0x00000001


	//----- nvinfo : EIATTR_CRS_STACK_SIZE
	.align		4
.L_32:
        /*05e4*/ 	.byte	0x04, 0x1e
        /*05e6*/ 	.short	(.L_34 - .L_33)
.L_33:
        /*05e8*/ 	.word	0x00000000


	//----- nvinfo : EIATTR_CBANK_PARAM_SIZE
	.align		4
.L_34:
        /*05ec*/ 	.byte	0x03, 0x19
        /*05ee*/ 	.short	0x0470


	//----- nvinfo : EIATTR_PARAM_CBANK
	.align		4
        /*05f0*/ 	.byte	0x04, 0x0a
        /*05f2*/ 	.short	(.L_36 - .L_35)
	.align		4
.L_35:
        /*05f4*/ 	.word	index@(.nv.constant0._ZN7cutlass13device_kernelINS_4gemm6kernel13GemmUniversalIN4cute5tupleIJiiiiEEENS1_10collective13CollectiveMmaINS1_37MainloopSm90TmaGmmaWarpSpecializedFP8ILi18ENS5_IJNS4_1CILi2EEENSA_ILi4EEENSA_ILi1EEEEEENS1_35KernelTmaWarpSpecializedCooperativeEEENS5_IJNSA_ILi128EEENSA_ILi64EEESI_EEENS_12float_e5m2_tENS5_IJlSD_lEEESK_SL_NS4_8TiledMMAINS4_8MMA_AtomIJNS4_4SM904GMMA30MMA_64x64x32_F32E5M2E5M2_SS_TNILNSP_7ScaleInE1ELSR_1EEEEEENS4_6LayoutINS5_IJSB_SD_SD_EEENS5_IJSD_NSA_ILi0EEESW_EEEEENS5_IJNS4_10UnderscoreESZ_SZ_EEEEENS4_23SM90_TMA_LOAD_MULTICASTENS4_14ComposedLayoutINS4_7SwizzleILi2ELi4ELi3EEENS4_18smem_ptr_flag_bitsILi8EEENSU_INS5_IJNSA_ILi8EEESI_EEENS5_IJSI_SD_EEEEEEEvNS4_8identityES12_S1C_vS1D_EENS_8epilogue10collective6detail29Sm90TmaWarpSpecializedAdapterINS1G_15DefaultEpilogueISK_SL_SL_NS1F_6thread17LinearCombinationISK_Li1EffLNS1K_9ScaleType4KindE0ELNS_15FloatRoundStyleE2ESK_EENS1_15EpilogueDefaultEEEEEvvEEEEvNT_6ParamsE)
        /*05f8*/ 	.short	0x0210
        /*05fa*/ 	.short	0x0470


	//----- nvinfo : EIATTR_SW_WAR
	.align		4
.L_36:
        /*05fc*/ 	.byte	0x04, 0x36
        /*05fe*/ 	.short	(.L_38 - .L_37)
.L_37:
        /*0600*/ 	.word	0x00000008
.L_38:


//--------------------- .nv.callgraph             --------------------------
	.section	.nv.callgraph,"",@"SHT_CUDA_CALLGRAPH"
	.align	4
	.sectionentsize	8
	.align		4
        /*0000*/ 	.word	0x00000000
	.align		4
        /*0004*/ 	.word	0xffffffff
	.align		4
        /*0008*/ 	.word	0x00000000
	.align		4
        /*000c*/ 	.word	0xfffffffe
	.align		4
        /*0010*/ 	.word	0x00000000
	.align		4
        /*0014*/ 	.word	0xfffffffd
	.align		4
        /*0018*/ 	.word	0x00000000
	.align		4
        /*001c*/ 	.word	0xfffffffc


//--------------------- .nv.constant4             --------------------------
	.section	.nv.constant4,"a",@progbits
	.align	8
	.align		8
.nv.constant4:
        /*0000*/ 	.dword	_ZN40_INTERNAL_d16542c9_4_k_cu_7a0f7d5d_291504cuda3std3__45__cpo5beginE
	.align		8
        /*0008*/ 	.dword	_ZN40_INTERNAL_d16542c9_4_k_cu_7a0f7d5d_291504cuda3std3__45__cpo3endE
	.align		8
        /*0010*/ 	.dword	_ZN40_INTERNAL_d16542c9_4_k_cu_7a0f7d5d_291504cuda3std3__45__cpo6cbeginE
	.align		8
        /*0018*/ 	.dword	_ZN40_INTERNAL_d16542c9_4_k_cu_7a0f7d5d_291504cuda3std3__45__cpo4cendE
	.align		8
        /*0020*/ 	.dword	_ZN40_INTERNAL_d16542c9_4_k_cu_7a0f7d5d_291504cuda3std3__442_GLOBAL__N__d16542c9_4_k_cu_7a0f7d5d_291506ignoreE
	.align		8
        /*0028*/ 	.dword	_ZN40_INTERNAL_d16542c9_4_k_cu_7a0f7d5d_291504cuda3std3__419piecewise_constructE
	.align		8
        /*0030*/ 	.dword	_ZN40_INTERNAL_d16542c9_4_k_cu_7a0f7d5d_291504cuda3std3__48in_placeE
	.align		8
        /*0038*/ 	.dword	_ZN40_INTERNAL_d16542c9_4_k_cu_7a0f7d5d_291504cuda3std6ranges3__45__cpo4swapE
	.align		8
        /*0040*/ 	.dword	_ZN40_INTERNAL_d16542c9_4_k_cu_7a0f7d5d_291504cuda3std6ranges3__45__cpo9iter_moveE
	.align		8
        /*0048*/ 	.dword	_ZN40_INTERNAL_d16542c9_4_k_cu_7a0f7d5d_291504cute7productE
	.align		8
        /*0050*/ 	.dword	_ZN40_INTERNAL_d16542c9_4_k_cu_7a0f7d5d_291504cute1_E


//--------------------- .text._ZN7cutlass13device_kernelINS_4gemm6kernel13GemmUniversalIN4cute5tupleIJiiiiEEENS1_10collective13CollectiveMmaINS1_37MainloopSm90TmaGmmaWarpSpecializedFP8ILi18ENS5_IJNS4_1CILi2EEENSA_ILi4EEENSA_ILi1EEEEEENS1_35KernelTmaWarpSpecializedCooperativeEEENS5_IJNSA_ILi128EEENSA_ILi64EEESI_EEENS_12float_e5m2_tENS5_IJlSD_lEEESK_SL_NS4_8TiledMMAINS4_8MMA_AtomIJNS4_4SM904GMMA30MMA_64x64x32_F32E5M2E5M2_SS_TNILNSP_7ScaleInE1ELSR_1EEEEEENS4_6LayoutINS5_IJSB_SD_SD_EEENS5_IJSD_NSA_ILi0EEESW_EEEEENS5_IJNS4_10UnderscoreESZ_SZ_EEEEENS4_23SM90_TMA_LOAD_MULTICASTENS4_14ComposedLayoutINS4_7SwizzleILi2ELi4ELi3EEENS4_18smem_ptr_flag_bitsILi8EEENSU_INS5_IJNSA_ILi8EEESI_EEENS5_IJSI_SD_EEEEEEEvNS4_8identityES12_S1C_vS1D_EENS_8epilogue10collective6detail29Sm90TmaWarpSpecializedAdapterINS1G_15DefaultEpilogueISK_SL_SL_NS1F_6thread17LinearCombinationISK_Li1EffLNS1K_9ScaleType4KindE0ELNS_15FloatRoundStyleE2ESK_EENS1_15EpilogueDefaultEEEEEvvEEEEvNT_6ParamsE --------------------------
	.section	.text._ZN7cutlass13device_kernelINS_4gemm6kernel13GemmUniversalIN4cute5tupleIJiiiiEEENS1_10collective13CollectiveMmaINS1_37MainloopSm90TmaGmmaWarpSpecializedFP8ILi18ENS5_IJNS4_1CILi2EEENSA_ILi4EEENSA_ILi1EEEEEENS1_35KernelTmaWarpSpecializedCooperativeEEENS5_IJNSA_ILi128EEENSA_ILi64EEESI_EEENS_12float_e5m2_tENS5_IJlSD_lEEESK_SL_NS4_8TiledMMAINS4_8MMA_AtomIJNS4_4SM904GMMA30MMA_64x64x32_F32E5M2E5M2_SS_TNILNSP_7ScaleInE1ELSR_1EEEEEENS4_6LayoutINS5_IJSB_SD_SD_EEENS5_IJSD_NSA_ILi0EEESW_EEEEENS5_IJNS4_10UnderscoreESZ_SZ_EEEEENS4_23SM90_TMA_LOAD_MULTICASTENS4_14ComposedLayoutINS4_7SwizzleILi2ELi4ELi3EEENS4_18smem_ptr_flag_bitsILi8EEENSU_INS5_IJNSA_ILi8EEESI_EEENS5_IJSI_SD_EEEEEEEvNS4_8identityES12_S1C_vS1D_EENS_8epilogue10collective6detail29Sm90TmaWarpSpecializedAdapterINS1G_15DefaultEpilogueISK_SL_SL_NS1F_6thread17LinearCombinationISK_Li1EffLNS1K_9ScaleType4KindE0ELNS_15FloatRoundStyleE2ESK_EENS1_15EpilogueDefaultEEEEEvvEEEEvNT_6ParamsE,"ax",@progbits
	.align	128
.text._ZN7cutlass13device_kernelINS_4gemm6kernel13GemmUniversalIN4cute5tupleIJiiiiEEENS1_10collective13CollectiveMmaINS1_37MainloopSm90TmaGmmaWarpSpecializedFP8ILi18ENS5_IJNS4_1CILi2EEENSA_ILi4EEENSA_ILi1EEEEEENS1_35KernelTmaWarpSpecializedCooperativeEEENS5_IJNSA_ILi128EEENSA_ILi64EEESI_EEENS_12float_e5m2_tENS5_IJlSD_lEEESK_SL_NS4_8TiledMMAINS4_8MMA_AtomIJNS4_4SM904GMMA30MMA_64x64x32_F32E5M2E5M2_SS_TNILNSP_7ScaleInE1ELSR_1EEEEEENS4_6LayoutINS5_IJSB_SD_SD_EEENS5_IJSD_NSA_ILi0EEESW_EEEEENS5_IJNS4_10UnderscoreESZ_SZ_EEEEENS4_23SM90_TMA_LOAD_MULTICASTENS4_14ComposedLayoutINS4_7SwizzleILi2ELi4ELi3EEENS4_18smem_ptr_flag_bitsILi8EEENSU_INS5_IJNSA_ILi8EEESI_EEENS5_IJSI_SD_EEEEEEEvNS4_8identityES12_S1C_vS1D_EENS_8epilogue10collective6detail29Sm90TmaWarpSpecializedAdapterINS1G_15DefaultEpilogueISK_SL_SL_NS1F_6thread17LinearCombinationISK_Li1EffLNS1K_9ScaleType4KindE0ELNS_15FloatRoundStyleE2ESK_EENS1_15EpilogueDefaultEEEEEvvEEEEvNT_6ParamsE:
        .type           _ZN7cutlass13device_kernelINS_4gemm6kernel13GemmUniversalIN4cute5tupleIJiiiiEEENS1_10collective13CollectiveMmaINS1_37MainloopSm90TmaGmmaWarpSpecializedFP8ILi18ENS5_IJNS4_1CILi2EEENSA_ILi4EEENSA_ILi1EEEEEENS1_35KernelTmaWarpSpecializedCooperativeEEENS5_IJNSA_ILi128EEENSA_ILi64EEESI_EEENS_12float_e5m2_tENS5_IJlSD_lEEESK_SL_NS4_8TiledMMAINS4_8MMA_AtomIJNS4_4SM904GMMA30MMA_64x64x32_F32E5M2E5M2_SS_TNILNSP_7ScaleInE1ELSR_1EEEEEENS4_6LayoutINS5_IJSB_SD_SD_EEENS5_IJSD_NSA_ILi0EEESW_EEEEENS5_IJNS4_10UnderscoreESZ_SZ_EEEEENS4_23SM90_TMA_LOAD_MULTICASTENS4_14ComposedLayoutINS4_7SwizzleILi2ELi4ELi3EEENS4_18smem_ptr_flag_bitsILi8EEENSU_INS5_IJNSA_ILi8EEESI_EEENS5_IJSI_SD_EEEEEEEvNS4_8identityES12_S1C_vS1D_EENS_8epilogue10collective6detail29Sm90TmaWarpSpecializedAdapterINS1G_15DefaultEpilogueISK_SL_SL_NS1F_6thread17LinearCombinationISK_Li1EffLNS1K_9ScaleType4KindE0ELNS_15FloatRoundStyleE2ESK_EENS1_15EpilogueDefaultEEEEEvvEEEEvNT_6ParamsE,@function
        .size           _ZN7cutlass13device_kernelINS_4gemm6kernel13GemmUniversalIN4cute5tupleIJiiiiEEENS1_10collective13CollectiveMmaINS1_37MainloopSm90TmaGmmaWarpSpecializedFP8ILi18ENS5_IJNS4_1CILi2EEENSA_ILi4EEENSA_ILi1EEEEEENS1_35KernelTmaWarpSpecializedCooperativeEEENS5_IJNSA_ILi128EEENSA_ILi64EEESI_EEENS_12float_e5m2_tENS5_IJlSD_lEEESK_SL_NS4_8TiledMMAINS4_8MMA_AtomIJNS4_4SM904GMMA30MMA_64x64x32_F32E5M2E5M2_SS_TNILNSP_7ScaleInE1ELSR_1EEEEEENS4_6LayoutINS5_IJSB_SD_SD_EEENS5_IJSD_NSA_ILi0EEESW_EEEEENS5_IJNS4_10UnderscoreESZ_SZ_EEEEENS4_23SM90_TMA_LOAD_MULTICASTENS4_14ComposedLayoutINS4_7SwizzleILi2ELi4ELi3EEENS4_18smem_ptr_flag_bitsILi8EEENSU_INS5_IJNSA_ILi8EEESI_EEENS5_IJSI_SD_EEEEEEEvNS4_8identityES12_S1C_vS1D_EENS_8epilogue10collective6detail29Sm90TmaWarpSpecializedAdapterINS1G_15DefaultEpilogueISK_SL_SL_NS1F_6thread17LinearCombinationISK_Li1EffLNS1K_9ScaleType4KindE0ELNS_15FloatRoundStyleE2ESK_EENS1_15EpilogueDefaultEEEEEvvEEEEvNT_6ParamsE,(.L_x_171 - _ZN7cutlass13device_kernelINS_4gemm6kernel13GemmUniversalIN4cute5tupleIJiiiiEEENS1_10collective13CollectiveMmaINS1_37MainloopSm90TmaGmmaWarpSpecializedFP8ILi18ENS5_IJNS4_1CILi2EEENSA_ILi4EEENSA_ILi1EEEEEENS1_35KernelTmaWarpSpecializedCooperativeEEENS5_IJNSA_ILi128EEENSA_ILi64EEESI_EEENS_12float_e5m2_tENS5_IJlSD_lEEESK_SL_NS4_8TiledMMAINS4_8MMA_AtomIJNS4_4SM904GMMA30MMA_64x64x32_F32E5M2E5M2_SS_TNILNSP_7ScaleInE1ELSR_1EEEEEENS4_6LayoutINS5_IJSB_SD_SD_EEENS5_IJSD_NSA_ILi0EEESW_EEEEENS5_IJNS4_10UnderscoreESZ_SZ_EEEEENS4_23SM90_TMA_LOAD_MULTICASTENS4_14ComposedLayoutINS4_7SwizzleILi2ELi4ELi3EEENS4_18smem_ptr_flag_bitsILi8EEENSU_INS5_IJNSA_ILi8EEESI_EEENS5_IJSI_SD_EEEEEEEvNS4_8identityES12_S1C_vS1D_EENS_8epilogue10collective6detail29Sm90TmaWarpSpecializedAdapterINS1G_15DefaultEpilogueISK_SL_SL_NS1F_6thread17LinearCombinationISK_Li1EffLNS1K_9ScaleType4KindE0ELNS_15FloatRoundStyleE2ESK_EENS1_15EpilogueDefaultEEEEEvvEEEEvNT_6ParamsE)
        .other          _ZN7cutlass13device_kernelINS_4gemm6kernel13GemmUniversalIN4cute5tupleIJiiiiEEENS1_10collective13CollectiveMmaINS1_37MainloopSm90TmaGmmaWarpSpecializedFP8ILi18ENS5_IJNS4_1CILi2EEENSA_ILi4EEENSA_ILi1EEEEEENS1_35KernelTmaWarpSpecializedCooperativeEEENS5_IJNSA_ILi128EEENSA_ILi64EEESI_EEENS_12float_e5m2_tENS5_IJlSD_lEEESK_SL_NS4_8TiledMMAINS4_8MMA_AtomIJNS4_4SM904GMMA30MMA_64x64x32_F32E5M2E5M2_SS_TNILNSP_7ScaleInE1ELSR_1EEEEEENS4_6LayoutINS5_IJSB_SD_SD_EEENS5_IJSD_NSA_ILi0EEESW_EEEEENS5_IJNS4_10UnderscoreESZ_SZ_EEEEENS4_23SM90_TMA_LOAD_MULTICASTENS4_14ComposedLayoutINS4_7SwizzleILi2ELi4ELi3EEENS4_18smem_ptr_flag_bitsILi8EEENSU_INS5_IJNSA_ILi8EEESI_EEENS5_IJSI_SD_EEEEEEEvNS4_8identityES12_S1C_vS1D_EENS_8epilogue10collective6detail29Sm90TmaWarpSpecializedAdapterINS1G_15DefaultEpilogueISK_SL_SL_NS1F_6thread17LinearCombinationISK_Li1EffLNS1K_9ScaleType4KindE0ELNS_15FloatRoundStyleE2ESK_EENS1_15EpilogueDefaultEEEEEvvEEEEvNT_6ParamsE,@"STO_CUDA_ENTRY STV_DEFAULT"
_ZN7cutlass13device_kernelINS_4gemm6kernel13GemmUniversalIN4cute5tupleIJiiiiEEENS1_10collective13CollectiveMmaINS1_37MainloopSm90TmaGmmaWarpSpecializedFP8ILi18ENS5_IJNS4_1CILi2EEENSA_ILi4EEENSA_ILi1EEEEEENS1_35KernelTmaWarpSpecializedCooperativeEEENS5_IJNSA_ILi128EEENSA_ILi64EEESI_EEENS_12float_e5m2_tENS5_IJlSD_lEEESK_SL_NS4_8TiledMMAINS4_8MMA_AtomIJNS4_4SM904GMMA30MMA_64x64x32_F32E5M2E5M2_SS_TNILNSP_7ScaleInE1ELSR_1EEEEEENS4_6LayoutINS5_IJSB_SD_SD_EEENS5_IJSD_NSA_ILi0EEESW_EEEEENS5_IJNS4_10UnderscoreESZ_SZ_EEEEENS4_23SM90_TMA_LOAD_MULTICASTENS4_14ComposedLayoutINS4_7SwizzleILi2ELi4ELi3EEENS4_18smem_ptr_flag_bitsILi8EEENSU_INS5_IJNSA_ILi8EEESI_EEENS5_IJSI_SD_EEEEEEEvNS4_8identityES12_S1C_vS1D_EENS_8epilogue10collective6detail29Sm90TmaWarpSpecializedAdapterINS1G_15DefaultEpilogueISK_SL_SL_NS1F_6thread17LinearCombinationISK_Li1EffLNS1K_9ScaleType4KindE0ELNS_15FloatRoundStyleE2ESK_EENS1_15EpilogueDefaultEEEEEvvEEEEvNT_6ParamsE:
[----:B------:R-:W-:Y:S01]  /*0000*/  LDC R1, c[0x0][0x28] ;  /* 0x00000a00ff017b82 */ /* 0x000fe20000000800 */
[----:B------:R-:W0:Y:S01]  /*0010*/  S2R R0, SR_TID.X ;  /* 0x0000000000007919 */ /* 0x000e220000002100 */
[----:B------:R-:W-:Y:S01]  /*0020*/  ELECT P0, URZ, PT ;  /* 0x00000000003f782f */ /* 0x000fe20003800000 */
[----:B------:R-:W-:Y:S01]  /*0030*/  BSSY B0, `(.L_x_0) ;  /* 0x000000f000007945 */ /* 0x000fe20003800000 */
[--C-:B0-----:R-:W-:Y:S02]  /*0040*/  SHF.R.U32.HI R2, RZ, 0x5, R0.reuse ;  /* 0x00000005ff027819 */ /* 0x101fe40000011600 */
[----:B------:R-:W-:-:S03]  /*0050*/  SHF.R.U32.HI R3, RZ, 0x7, R0 ;  /* 0x00000007ff037819 */ /* 0x000fc60000011600 */
[----:B------:R-:W0:Y:S04]  /*0060*/  SHFL.IDX PT, R7, R2, RZ, 0x1f ;  /* 0x00001fff02077589 */ /* 0x000e2800000e0000 */
[----:B------:R1:W2:Y:S01]  /*0070*/  SHFL.IDX PT, R4, R3, RZ, 0x1f ;  /* 0x00001fff03047589 */ /* 0x0002a200000e0000 */
[----:B0-----:R-:W-:-:S13]  /*0080*/  ISETP.NE.OR P0, PT, R7, RZ, !P0 ;  /* 0x000000ff0700720c */ /* 0x001fda0004705670 */
[----:B-12---:R-:W-:Y:S05]  /*0090*/  @P0 BRA `(.L_x_1) ;  /* 0x0000000000200947 */ /* 0x006fea0003800000 */
[----:B------:R-:W-:Y:S02]  /*00a0*/  ULDC.64 UR4, c[0x0][0x198] ;  /* 0x0000660000047ab9 */ /* 0x000fe40000000a00 */
[----:B------:R-:W-:Y:S02]  /*00b0*/  UIADD3 UR6, UP0, UR4, 0xf0, URZ ;  /* 0x000000f004067890 */ /* 0x000fe4000ff1e03f */
[----:B------:R-:W-:Y:S02]  /*00c0*/  UIADD3 UR4, UP1, UR4, 0x1f0, URZ ;  /* 0x000001f004047890 */ /* 0x000fe4000ff3e03f */
[----:B------:R-:W-:Y:S02]  /*00d0*/  UIADD3.X UR7, URZ, UR5, URZ, UP0, !UPT ;  /* 0x000000053f077290 */ /* 0x000fe400087fe43f */
[----:B------:R-:W-:-:S07]  /*00e0*/  UIADD3.X UR5, URZ, UR5, URZ, UP1, !UPT ;  /* 0x000000053f057290 */ /* 0x000fce0008ffe43f */
[----:B------:R0:W-:Y:S02]  /*00f0*/  UTMACCTL.PF [UR6] ;  /* 0x00000000060079b9 */ /* 0x0001e40008040000 */
[----:B------:R0:W-:Y:S02]  /*0100*/  UTMACCTL.PF [UR4] ;  /* 0x00000000040079b9 */ /* 0x0001e40008040000 */
[----:B0-----:R-:W-:Y:S01]  /*0110*/  NOP ;  /* 0x0000000000007918 */ /* 0x001fe20000000000 */
.L_x_1:
[----:B------:R-:W-:Y:S05]  /*0120*/  BSYNC B0 ;  /* 0x0000000000007941 */ /* 0x000fea0003800000 */
.L_x_0:
[----:B------:R-:W0:Y:S02]  /*0130*/  SHFL.IDX PT, R3, R2, RZ, 0x1f ;  /* 0x00001fff02037589 */ /* 0x000e2400000e0000 */
[----:B0-----:R-:W-:-:S13]  /*0140*/  ISETP.NE.AND P0, PT, R3, RZ, PT ;  /* 0x000000ff0300720c */ /* 0x001fda0003f05270 */
[----:B------:R-:W-:Y:S05]  /*0150*/  @P0 BRA `(.L_x_2) ;  /* 0x0000000000d40947 */ /* 0x000fea0003800000 */
[----:B------:R-:W-:Y:S01]  /*0160*/  ELECT P0, URZ, PT ;  /* 0x00000000003f782f */ /* 0x000fe20003800000 */
[----:B------:R-:W-:-:S12]  /*0170*/  BSSY B0, `(.L_x_2) ;  /* 0x0000033000007945 */ /* 0x000fd80003800000 */
[----:B------:R-:W-:Y:S05]  /*0180*/  @!P0 BRA `(.L_x_3) ;  /* 0x0000000000c48947 */ /* 0x000fea0003800000 */
[----:B------:R-:W0:Y:S01]  /*0190*/  S2UR UR8, SR_CgaCtaId ;  /* 0x00000000000879c3 */ /* 0x000e220000008800 */
[----:B------:R-:W-:Y:S01]  /*01a0*/  UMOV UR4, 0x400 ;  /* 0x0000040000047882 */ /* 0x000fe20000000000 */
[----:B------:R-:W-:Y:S01]  /*01b0*/  UMOV UR5, 0x1 ;  /* 0x0000000100057882 */ /* 0x000fe20000000000 */
[----:B------:R-:W-:Y:S02]  /*01c0*/  UMOV UR6, 0xa ;  /* 0x0000000a00067882 */ /* 0x000fe40000000000 */
[----:B------:R-:W-:-:S04]  /*01d0*/  UIADD3 UR6, -UR6, 0x100000, URZ ;  /* 0x0010000006067890 */ /* 0x000fc8000fffe13f */
[----:B------:R-:W-:Y:S02]  /*01e0*/  USHF.L.U32 UR7, UR6, 0xb, URZ ;  /* 0x0000000b06077899 */ /* 0x000fe4000800063f */
[----:B------:R-:W-:Y:S02]  /*01f0*/  USHF.L.U32 UR6, UR6, 0x1, URZ ;  /* 0x0000000106067899 */ /* 0x000fe4000800063f */
[----:B0-----:R-:W-:Y:S02]  /*0200*/  ULEA UR8, UR8, UR4, 0x18 ;  /* 0x0000000408087291 */ /* 0x001fe4000f8ec03f */
[----:B------:R-:W-:-:S04]  /*0210*/  UIADD3 UR4, -UR5, 0x100000, URZ ;  /* 0x0010000005047890 */ /* 0x000fc8000fffe13f */
[----:B------:R-:W-:Y:S02]  /*0220*/  USHF.L.U32 UR5, UR4, 0xb, URZ ;  /* 0x0000000b04057899 */ /* 0x000fe4000800063f */
[----:B------:R-:W-:Y:S01]  /*0230*/  USHF.L.U32 UR4, UR4, 0x1, URZ ;  /* 0x0000000104047899 */ /* 0x000fe2000800063f */
[----:B------:R-:W0:Y:S11]  /*0240*/  FENCE.VIEW.ASYNC.S ;  /* 0x00000000000073c6 */ /* 0x000e360000000000 */
[----:B0-----:R0:W1:Y:S01]  /*0250*/  SYNCS.EXCH.64 URZ, [UR8], UR4 ;  /* 0x00000004083f75b2 */ /* 0x0010620008000100 */
[----:B------:R0:W2:Y:S01]  /*0260*/  SYNCS.EXCH.64 URZ, [UR8+0x90], UR6 ;  /* 0x00009006083f75b2 */ /* 0x0000a20008000100 */
[----:B------:R0:W3:Y:S01]  /*0270*/  SYNCS.EXCH.64 URZ, [UR8+0x8], UR4 ;  /* 0x00000804083f75b2 */ /* 0x0000e20008000100 */
[----:B------:R0:W4:Y:S01]  /*0280*/  SYNCS.EXCH.64 URZ, [UR8+0x98], UR6 ;  /* 0x00009806083f75b2 */ /* 0x0001220008000100 */
[----:B------:R0:W0:Y:S01]  /*0290*/  SYNCS.EXCH.64 URZ, [UR8+0x10], UR4 ;  /* 0x00001004083f75b2 */ /* 0x0000220008000100 */
        /* <DEDUP_REMOVED lines=31> */
[----:B-1234-:R-:W-:Y:S01]  /*0490*/  NOP ;  /* 0x0000000000007918 */ /* 0x01efe20000000000 */
.L_x_3:
[----:B0-----:R-:W-:Y:S05]  /*04a0*/  BSYNC B0 ;  /* 0x0000000000007941 */ /* 0x001fea0003800000 */
.L_x_2:
[----:B------:R-:W-:Y:S01]  /*04b0*/  SHF.R.S32.HI R5, RZ, 0x1f, R0 ;  /* 0x0000001fff057819 */ /* 0x000fe20000011400 */
[----:B------:R-:W0:Y:S01]  /*04c0*/  SHFL.IDX PT, R2, R2, RZ, 0x1f ;  /* 0x00001fff02027589 */ /* 0x000e2200000e0000 */
[----:B------:R-:W1:Y:S01]  /*04d0*/  S2UR UR8, SR_CTAID.X ;  /* 0x00000000000879c3 */ /* 0x000e620000002500 */
[----:B------:R-:W-:Y:S02]  /*04e0*/  ELECT P0, URZ, PT ;  /* 0x00000000003f782f */ /* 0x000fe40003800000 */
[----:B------:R-:W-:Y:S01]  /*04f0*/  LEA.HI R5, R5, R0, RZ, 0x7 ;  /* 0x0000000005057211 */ /* 0x000fe200078f38ff */
[----:B------:R-:W2:Y:S01]  /*0500*/  S2R R8, SR_CTAID.Y ;  /* 0x0000000000087919 */ /* 0x000ea20000002600 */
[----:B------:R-:W-:Y:S01]  /*0510*/  ULDC UR4, c[0x0][0x150] ;  /* 0x0000540000047ab9 */ /* 0x000fe20000000800 */
[----:B------:R-:W-:Y:S01]  /*0520*/  VIADD R16, R4, 0xffffffff ;  /* 0xffffffff04107836 */ /* 0x000fe20000000000 */
[----:B------:R-:W-:Y:S01]  /*0530*/  LOP3.LUT R5, R5, 0xffffff80, RZ, 0xc0, !PT ;  /* 0xffffff8005057812 */ /* 0x000fe200078ec0ff */
[----:B------:R-:W-:Y:S01]  /*0540*/  NOP ;  /* 0x0000000000007918 */ /* 0x000fe20000000000 */
[----:B------:R-:W3:Y:S01]  /*0550*/  LDC R12, c[0x0][0x144] ;  /* 0x00005100ff0c7b82 */ /* 0x000ee20000000800 */
[----:B------:R-:W-:Y:S01]  /*0560*/  NOP ;  /* 0x0000000000007918 */ /* 0x000fe20000000000 */
[----:B------:R-:W-:Y:S01]  /*0570*/  ISETP.GE.U32.AND P6, PT, R16, 0x2, PT ;  /* 0x000000021000780c */ /* 0x000fe20003fc6070 */
[----:B------:R-:W-:Y:S01]  /*0580*/  IMAD.IADD R5, R0, 0x1, -R5 ;  /* 0x0000000100057824 */ /* 0x000fe200078e0a05 */
[----:B------:R-:W-:-:S04]  /*0590*/  ISETP.NE.AND P3, PT, R4, RZ, PT ;  /* 0x000000ff0400720c */ /* 0x000fc80003f65270 */
[----:B------:R-:W-:Y:S01]  /*05a0*/  SHF.R.S32.HI R6, RZ, 0x1f, R5 ;  /* 0x0000001fff067819 */ /* 0x000fe20000011405 */
[----:B------:R-:W4:Y:S03]  /*05b0*/  LDC R14, c[0x0][0x140] ;  /* 0x00005000ff0e7b82 */ /* 0x000f260000000800 */
[----:B------:R-:W-:Y:S02]  /*05c0*/  LEA.HI R6, R6, R5, RZ, 0x3 ;  /* 0x0000000506067211 */ /* 0x000fe400078f18ff */
[----:B0-----:R-:W-:Y:S02]  /*05d0*/  ISETP.NE.OR P0, PT, R2, RZ, !P0 ;  /* 0x000000ff0200720c */ /* 0x001fe40004705670 */
[--C-:B------:R-:W-:Y:S02]  /*05e0*/  SHF.R.S32.HI R2, RZ, 0x3, R6.reuse ;  /* 0x00000003ff027819 */ /* 0x100fe40000011406 */
[----:B------:R-:W-:-:S02]  /*05f0*/  SHF.R.S32.HI R11, RZ, 0x1f, R6 ;  /* 0x0000001fff0b7819 */ /* 0x000fc40000011406 */
[----:B------:R-:W-:Y:S02]  /*0600*/  SHF.R.S32.HI R6, RZ, 0x1f, R3 ;  /* 0x0000001fff067819 */ /* 0x000fe40000011403 */
[----:B-1----:R-:W-:Y:S02]  /*0610*/  I2FP.F32.U32 R10, UR8 ;  /* 0x00000008000a7c45 */ /* 0x002fe40008201000 */
[----:B------:R-:W-:Y:S02]  /*0620*/  LEA.HI R11, R11, R2, RZ, 0x2 ;  /* 0x000000020b0b7211 */ /* 0x000fe400078f10ff */
[----:B------:R-:W-:Y:S01]  /*0630*/  LEA.HI R6, R6, R3, RZ, 0x2 ;  /* 0x0000000306067211 */ /* 0x000fe200078f10ff */
[----:B------:R-:W-:Y:S01]  /*0640*/  FMUL R10, R10, UR4 ;  /* 0x000000040a0a7c20 */ /* 0x000fe20008400000 */
[----:B------:R-:W-:Y:S01]  /*0650*/  LOP3.LUT R11, R11, 0xfffffffc, RZ, 0xc0, !PT ;  /* 0xfffffffc0b0b7812 */ /* 0x000fe200078ec0ff */
[----:B------:R-:W-:Y:S01]  /*0660*/  VOTEU.ALL UP0, P0 ;  /* 0x00000000003f7886 */ /* 0x000fe20000000000 */
[----:B------:R-:W-:Y:S01]  /*0670*/  LOP3.LUT R6, R6, 0x3ffffffc, RZ, 0xc0, !PT ;  /* 0x3ffffffc06067812 */ /* 0x000fe200078ec0ff */
[----:B------:R-:W-:Y:S01]  /*0680*/  ULDC UR4, c[0x0][0x154] ;  /* 0x0000550000047ab9 */ /* 0x000fe20000000800 */
[----:B--2---:R-:W-:Y:S01]  /*0690*/  I2FP.F32.U32 R13, R8 ;  /* 0x00000008000d7245 */ /* 0x004fe20000201000 */
[----:B------:R-:W0:Y:S01]  /*06a0*/  F2I.U32.TRUNC.NTZ R10, R10 ;  /* 0x0000000a000a7305 */ /* 0x000e22000020f000 */
[----:B------:R-:W-:Y:S01]  /*06b0*/  IMAD.IADD R11, R2, 0x1, -R11 ;  /* 0x00000001020b7824 */ /* 0x000fe200078e0a0b */
[----:B------:R-:W1:Y:S01]  /*06c0*/  @!UP0 S2UR UR7, SR_CgaCtaId ;  /* 0x00000000000789c3 */ /* 0x000e620000008800 */
[----:B------:R-:W-:-:S02]  /*06d0*/  IMAD.IADD R6, R3, 0x1, -R6 ;  /* 0x0000000103067824 */ /* 0x000fc400078e0a06 */
[----:B------:R-:W-:Y:S01]  /*06e0*/  FMUL R13, R13, UR4 ;  /* 0x000000040d0d7c20 */ /* 0x000fe20008400000 */
[----:B------:R-:W-:Y:S01]  /*06f0*/  UMOV UR4, 0x20 ;  /* 0x0000002000047882 */ /* 0x000fe20000000000 */
[----:B------:R-:W-:Y:S01]  /*0700*/  @!UP0 UMOV UR6, 0x400 ;  /* 0x0000040000068882 */ /* 0x000fe20000000000 */
[----:B------:R-:W-:Y:S01]  /*0710*/  IMAD R6, R6, 0x4, R11 ;  /* 0x0000000406067824 */ /* 0x000fe200078e020b */
[----:B------:R-:W-:-:S04]  /*0720*/  @!UP0 UIADD3 UR4, -UR4, 0x100000, URZ ;  /* 0x0010000004048890 */ /* 0x000fc8000fffe13f */
[----:B------:R-:W-:Y:S02]  /*0730*/  @!UP0 USHF.L.U32 UR5, UR4, 0xb, URZ ;  /* 0x0000000b04058899 */ /* 0x000fe4000800063f */
[----:B------:R-:W-:Y:S01]  /*0740*/  @!UP0 USHF.L.U32 UR4, UR4, 0x1, URZ ;  /* 0x0000000104048899 */ /* 0x000fe2000800063f */
[----:B----4-:R-:W-:Y:S01]  /*0750*/  ISETP.EQ.U32.AND P2, PT, R14, 0x1, PT ;  /* 0x000000010e00780c */ /* 0x010fe20003f42070 */
[----:B------:R-:W2:Y:S01]  /*0760*/  LDC R11, c[0x0][0x148] ;  /* 0x00005200ff0b7b82 */ /* 0x000ea20000000800 */
[----:B------:R-:W4:Y:S01]  /*0770*/  F2I.U32.TRUNC.NTZ R13, R13 ;  /* 0x0000000d000d7305 */ /* 0x000f22000020f000 */
[----:B------:R-:W-:Y:S01]  /*0780*/  LEA.HI R2, R6, R6, RZ, 0x1 ;  /* 0x0000000606027211 */ /* 0x000fe200078f08ff */
[----:B------:R-:W-:Y:S01]  /*0790*/  VOTEU.ALL UP1, P0 ;  /* 0x00000000003f7886 */ /* 0x000fe20000020000 */
[----:B0-----:R-:W-:Y:S02]  /*07a0*/  IMAD.MOV R15, RZ, RZ, -R10 ;  /* 0x000000ffff0f7224 */ /* 0x001fe400078e0a0a */
[----:B------:R-:W-:-:S02]  /*07b0*/  LOP3.LUT R3, R2, 0xfffffffe, RZ, 0xc0, !PT ;  /* 0xfffffffe02037812 */ /* 0x000fc400078ec0ff */
[----:B------:R-:W-:Y:S01]  /*07c0*/  SHF.R.S32.HI R2, RZ, 0x1f, R7 ;  /* 0x0000001fff027819 */ /* 0x000fe20000011407 */
[----:B---3--:R-:W-:Y:S02]  /*07d0*/  IMAD R10, R12, R15, UR8 ;  /* 0x000000080c0a7e24 */ /* 0x008fe4000f8e020f */
[----:B------:R-:W-:Y:S01]  /*07e0*/  IMAD.IADD R3, R6, 0x1, -R3 ;  /* 0x0000000106037824 */ /* 0x000fe200078e0a03 */
[----:B------:R-:W-:-:S04]  /*07f0*/  LEA.HI R2, R2, R7, RZ, 0x2 ;  /* 0x0000000702027211 */ /* 0x000fc800078f10ff */
[----:B------:R-:W-:Y:S01]  /*0800*/  ISETP.NE.AND P4, PT, R3, R10, PT ;  /* 0x0000000a0300720c */ /* 0x000fe20003f85270 */
[----:B------:R-:W-:Y:S01]  /*0810*/  IMAD.SHL.U32 R3, R6, 0x4, RZ ;  /* 0x0000000406037824 */ /* 0x000fe200078e00ff */
[----:B------:R-:W-:Y:S01]  /*0820*/  LOP3.LUT R2, R2, 0xfffffffc, RZ, 0xc0, !PT ;  /* 0xfffffffc02027812 */ /* 0x000fe200078ec0ff */
[----:B----4-:R-:W-:Y:S01]  /*0830*/  IMAD.MOV R20, RZ, RZ, -R13 ;  /* 0x000000ffff147224 */ /* 0x010fe200078e0a0d */
[----:B-1----:R-:W-:Y:S02]  /*0840*/  @!UP0 ULEA UR6, UR7, UR6, 0x18 ;  /* 0x0000000607068291 */ /* 0x002fe4000f8ec03f */
[----:B------:R-:W-:Y:S01]  /*0850*/  LOP3.LUT R3, R6, 0xc, R3, 0x78, !PT ;  /* 0x0000000c06037812 */ /* 0x000fe200078e7803 */
[----:B------:R-:W-:Y:S01]  /*0860*/  IMAD.IADD R7, R7, 0x1, -R2 ;  /* 0x0000000107077824 */ /* 0x000fe200078e0a02 */
[----:B------:R-:W-:Y:S01]  /*0870*/  VOTEU.ALL UP0, P0 ;  /* 0x00000000003f7886 */ /* 0x000fe20000000000 */
[----:B--2---:R-:W-:Y:S01]  /*0880*/  IMAD R13, R11, R20, R8 ;  /* 0x000000140b0d7224 */ /* 0x004fe200078e0208 */
[----:B------:R-:W-:Y:S01]  /*0890*/  LOP3.LUT P0, RZ, R5, 0x7, RZ, 0xc0, !PT ;  /* 0x0000000705ff7812 */ /* 0x000fe2000780c0ff */
[----:B------:R-:W-:Y:S01]  /*08a0*/  IMAD.MOV.U32 R6, RZ, RZ, 0x1 ;  /* 0x00000001ff067424 */ /* 0x000fe200078e00ff */
[----:B------:R-:W-:-:S02]  /*08b0*/  ISETP.NE.AND P1, PT, R7, 0x3, PT ;  /* 0x000000030700780c */ /* 0x000fc40003f25270 */
[----:B------:R-:W-:Y:S02]  /*08c0*/  @P4 LEA.HI R2, R3, R3, RZ, 0x1 ;  /* 0x0000000303024211 */ /* 0x000fe400078f08ff */
[----:B------:R-:W-:Y:S01]  /*08d0*/  ISETP.EQ.OR P1, PT, R7, RZ, !P1 ;  /* 0x000000ff0700720c */ /* 0x000fe20004f22670 */
[----:B------:R-:W0:Y:S02]  /*08e0*/  FENCE.VIEW.ASYNC.S ;  /* 0x00000000000073c6 */ /* 0x000e240000000000 */
[----:B0-----:R0:W1:Y:S01]  /*08f0*/  @!UP0 SYNCS.EXCH.64 URZ, [UR6+0x130], UR4 ;  /* 0x00013004063f85b2 */ /* 0x0010620008000100 */
[----:B------:R-:W-:Y:S02]  /*0900*/  @P4 SHF.R.S32.HI R2, RZ, 0x1, R2 ;  /* 0x00000001ff024819 */ /* 0x000fe40000011402 */
[----:B------:R-:W-:Y:S02]  /*0910*/  ISETP.LT.U32.AND P0, PT, R3, 0x8, !P0 ;  /* 0x000000080300780c */ /* 0x000fe40004701070 */
[----:B------:R-:W-:-:S02]  /*0920*/  @P4 ISETP.NE.AND P5, PT, R2, R13, PT ;  /* 0x0000000d0200420c */ /* 0x000fc40003fa5270 */
[----:B------:R-:W-:Y:S02]  /*0930*/  ISETP.EQ.AND P1, PT, R4, RZ, P1 ;  /* 0x000000ff0400720c */ /* 0x000fe40000f22270 */
[----:B------:R-:W-:Y:S02]  /*0940*/  SEL R5, RZ, 0x1, !P0 ;  /* 0x00000001ff057807 */ /* 0x000fe40004000000 */
[----:B------:R-:W-:Y:S02]  /*0950*/  @P4 SEL R6, RZ, 0x1, P5 ;  /* 0x00000001ff064807 */ /* 0x000fe40002800000 */
[----:B------:R-:W-:Y:S02]  /*0960*/  SEL R2, RZ, 0x1, !P1 ;  /* 0x00000001ff027807 */ /* 0x000fe40004800000 */
[----:B------:R-:W-:Y:S01]  /*0970*/  LOP3.LUT R6, R6, R5, RZ, 0xc0, !PT ;  /* 0x0000000506067212 */ /* 0x000fe200078ec0ff */
[----:B------:R0:W2:Y:S01]  /*0980*/  @!UP1 SYNCS.EXCH.64 URZ, [UR6+0x138], UR4 ;  /* 0x00013804063f95b2 */ /* 0x0000a20008000100 */
[----:B------:R-:W-:Y:S01]  /*0990*/  SEL R2, R2, 0x2, P6 ;  /* 0x0000000202027807 */ /* 0x000fe20003000000 */
[----:B------:R-:W-:Y:S01]  /*09a0*/  NOP ;  /* 0x0000000000007918 */ /* 0x000fe20000000000 */
[----:B------:R-:W-:Y:S05]  /*09b0*/  @!P2 BRA `(.L_x_4) ;  /* 0x000000000008a947 */ /* 0x000fea0003800000 */
[----:B-12---:R-:W-:Y:S01]  /*09c0*/  UCGABAR_ARV ;  /* 0x00000000000079c7 */ /* 0x006fe20008000000 */
[----:B------:R-:W-:Y:S05]  /*09d0*/  BRA `(.L_x_5) ;  /* 0x0000000000047947 */ /* 0x000fea0003800000 */
.L_x_4:
[----:B-12---:R-:W-:Y:S01]  /*09e0*/  NOP ;  /* 0x0000000000007918 */ /* 0x006fe20000000000 */
.L_x_5:
[----:B------:R-:W1:Y:S01]  /*09f0*/  LDC R4, c[0x0][0x65c] ;  /* 0x00019700ff047b82 */ /* 0x000e620000000800 */
[----:B------:R-:W-:Y:S01]  /*0a00*/  IMAD.MOV.U32 R5, RZ, RZ, RZ ;  /* 0x000000ffff057224 */ /* 0x000fe200078e00ff */
[----:B-1----:R-:W-:Y:S01]  /*0a10*/  ISETP.NE.AND P4, PT, R4, 0x1, PT ;  /* 0x000000010400780c */ /* 0x002fe20003f85270 */
[----:B------:R-:W-:-:S12]  /*0a20*/  IMAD.U32 R4, RZ, RZ, UR8 ;  /* 0x00000008ff047e24 */ /* 0x000fd8000f8e00ff */
[----:B------:R-:W1:Y:S01]  /*0a30*/  @P4 LDC R15, c[0x0][0x10] ;  /* 0x00000400ff0f4b82 */ /* 0x000e620000000800 */
[----:B------:R-:W-:Y:S02]  /*0a40*/  @P4 IMAD.MOV.U32 R9, RZ, RZ, RZ ;  /* 0x000000ffff094224 */ /* 0x000fe400078e00ff */
[----:B------:R-:W-:-:S05]  /*0a50*/  @P4 IMAD.MOV.U32 R17, RZ, RZ, RZ ;  /* 0x000000ffff114224 */ /* 0x000fca00078e00ff */
[----:B------:R-:W2:Y:S01]  /*0a60*/  @!P4 LDC R13, c[0x0][0xc] ;  /* 0x00000300ff0dcb82 */ /* 0x000ea20000000800 */
[----:B-1----:R-:W-:-:S04]  /*0a70*/  @P4 IMAD.WIDE.U32 R14, R15, UR8, R8 ;  /* 0x000000080f0e4c25 */ /* 0x002fc8000f8e0008 */
[----:B--2---:R-:W-:-:S04]  /*0a80*/  @!P4 IMAD.WIDE.U32 R12, R8, R13, R4 ;  /* 0x0000000d080cc225 */ /* 0x004fc800078e0004 */
[----:B------:R-:W-:Y:S02]  /*0a90*/  @P4 IMAD.MOV.U32 R4, RZ, RZ, R14 ;  /* 0x000000ffff044224 */ /* 0x000fe400078e000e */
[----:B------:R-:W-:Y:S02]  /*0aa0*/  @P4 IMAD.IADD R5, R15, 0x1, R17 ;  /* 0x000000010f054824 */ /* 0x000fe400078e0211 */
[----:B------:R-:W-:Y:S02]  /*0ab0*/  @!P4 IMAD.MOV.U32 R4, RZ, RZ, R12 ;  /* 0x000000ffff04c224 */ /* 0x000fe400078e000c */
[----:B------:R-:W-:Y:S01]  /*0ac0*/  @!P4 IMAD.MOV.U32 R5, RZ, RZ, R13 ;  /* 0x000000ffff05c224 */ /* 0x000fe200078e000d */
[----:B------:R-:W-:Y:S06]  /*0ad0*/  @!P2 BRA `(.L_x_6) ;  /* 0x00000000000ca947 */ /* 0x000fec0003800000 */
[----:B------:R-:W-:Y:S01]  /*0ae0*/  UCGABAR_WAIT ;  /* 0x0000000000007dc7 */ /* 0x000fe20008000000 */
[----:B------:R-:W-:Y:S01]  /*0af0*/  CCTL.IVALL ;  /* 0x00000000ff00798f */ /* 0x000fe20002000000 */
[----:B------:R-:W-:Y:S05]  /*0b00*/  BRA `(.L_x_7) ;  /* 0x0000000000047947 */ /* 0x000fea0003800000 */
.L_x_6:
[----:B------:R-:W-:Y:S06]  /*0b10*/  BAR.SYNC.DEFER_BLOCKING 0x0 ;  /* 0x0000000000007b1d */ /* 0x000fec0000010000 */
.L_x_7:
[----:B------:R-:W-:Y:S05]  /*0b20*/  @!P3 BRA `(.L_x_8) ;  /* 0x0000004800f4b947 */ /* 0x000fea0003800000 */
[----:B------:R-:W-:-:S13]  /*0b30*/  ISETP.GT.U32.AND P0, PT, R16, 0x1, PT ;  /* 0x000000011000780c */ /* 0x000fda0003f04070 */
[----:B0-----:R-:W-:Y:S05]  /*0b40*/  @P0 EXIT ;  /* 0x000000000000094d */ /* 0x001fea0003800000 */
[----:B------:R-:W-:Y:S01]  /*0b50*/  ULDC.64 UR4, c[0x0][0x650] ;  /* 0x0001940000047ab9 */ /* 0x000fe20000000a00 */
[----:B------:R-:W-:Y:S01]  /*0b60*/  PRMT R14, RZ, 0x7610, R14 ;  /* 0x00007610ff0e7816 */ /* 0x000fe2000000000e */
[----:B------:R-:W-:Y:S01]  /*0b70*/  IMAD.MOV.U32 R71, RZ, RZ, -0x1 ;  /* 0xffffffffff477424 */ /* 0x000fe200078e00ff */
[----:B------:R-:W-:Y:S01]  /*0b80*/  ISETP.GE.U32.AND P0, PT, R4, UR4, PT ;  /* 0x0000000404007c0c */ /* 0x000fe2000bf06070 */
[----:B------:R-:W-:Y:S02]  /*0b90*/  IMAD.MOV.U32 R15, RZ, RZ, -0x1 ;  /* 0xffffffffff0f7424 */ /* 0x000fe400078e00ff */
[----:B------:R-:W-:Y:S01]  /*0ba0*/  IMAD.MOV.U32 R73, RZ, RZ, -0x1 ;  /* 0xffffffffff497424 */ /* 0x000fe200078e00ff */
[----:B------:R-:W-:-:S13]  /*0bb0*/  ISETP.GE.U32.AND.EX P0, PT, R5, UR5, PT, P0 ;  /* 0x0000000505007c0c */ /* 0x000fda000bf06100 */
[----:B------:R-:W-:Y:S05]  /*0bc0*/  @P0 BRA `(.L_x_9) ;  /* 0x0000000400240947 */ /* 0x000fea0003800000 */
[----:B------:R-:W0:Y:S01]  /*0bd0*/  LDC.64 R22, c[0x0][0x628] ;  /* 0x00018a00ff167b82 */ /* 0x000e220000000a00 */
[----:B------:R-:W-:Y:S02]  /*0be0*/  IMAD.MOV.U32 R12, RZ, RZ, R4 ;  /* 0x000000ffff0c7224 */ /* 0x000fe400078e0004 */
[----:B------:R-:W-:-:S05]  /*0bf0*/  IMAD.MOV.U32 R13, RZ, RZ, R5 ;  /* 0x000000ffff0d7224 */ /* 0x000fca00078e0005 */
[----:B------:R-:W1:Y:S08]  /*0c00*/  LDC R18, c[0x0][0x630] ;  /* 0x00018c00ff127b82 */ /* 0x000e700000000800 */
[----:B------:R-:W2:Y:S01]  /*0c10*/  LDC.64 R24, c[0x0][0x620] ;  /* 0x00018800ff187b82 */ /* 0x000ea20000000a00 */
[----:B0-----:R-:W-:-:S04]  /*0c20*/  ISETP.NE.U32.AND P0, PT, R22, RZ, PT ;  /* 0x000000ff1600720c */ /* 0x001fc80003f05070 */
[----:B------:R-:W-:-:S13]  /*0c30*/  ISETP.NE.AND.EX P0, PT, R23, RZ, PT, P0 ;  /* 0x000000ff1700720c */ /* 0x000fda0003f05300 */
[----:B-12---:R-:W-:Y:S05]  /*0c40*/  @!P0 BRA `(.L_x_10) ;  /* 0x0000000000288947 */ /* 0x006fea0003800000 */
[----:B------:R-:W0:Y:S02]  /*0c50*/  LDC R7, c[0x0][0x634] ;  /* 0x00018d00ff077b82 */ /* 0x000e240000000800 */
[----:B0-----:R-:W-:-:S05]  /*0c60*/  IADD3 R7, P0, R4, R7, RZ ;  /* 0x0000000704077210 */ /* 0x001fca0007f1e0ff */
[----:B------:R-:W-:-:S04]  /*0c70*/  IMAD.X R19, RZ, RZ, R5, P0 ;  /* 0x000000ffff137224 */ /* 0x000fc800000e0605 */
[----:B------:R-:W-:-:S04]  /*0c80*/  IMAD.WIDE.U32 R12, R19, R22, RZ ;  /* 0x00000016130c7225 */ /* 0x000fc800078e00ff */
[----:B------:R-:W-:-:S04]  /*0c90*/  IMAD.WIDE.U32 R14, P0, R7, R23, R12 ;  /* 0x00000017070e7225 */ /* 0x000fc8000780000c */
[----:B------:R-:W-:-:S04]  /*0ca0*/  IMAD.WIDE.U32 R12, R7, R22, RZ ;  /* 0x00000016070c7225 */ /* 0x000fc800078e00ff */
[----:B------:R-:W-:Y:S01]  /*0cb0*/  IMAD.X R17, RZ, RZ, RZ, P0 ;  /* 0x000000ffff117224 */ /* 0x000fe200000e06ff */
[----:B------:R-:W-:Y:S01]  /*0cc0*/  IADD3 RZ, P0, R13, R14, RZ ;  /* 0x0000000e0dff7210 */ /* 0x000fe20007f1e0ff */
[----:B------:R-:W-:-:S04]  /*0cd0*/  IMAD.MOV.U32 R16, RZ, RZ, R15 ;  /* 0x000000ffff107224 */ /* 0x000fc800078e000f */
[----:B------:R-:W-:-:S08]  /*0ce0*/  IMAD.WIDE.U32.X R12, R19, R23, R16, P0 ;  /* 0x00000017130c7225 */ /* 0x000fd000000e0410 */
.L_x_10:
[----:B------:R-:W0:Y:S01]  /*0cf0*/  LDC.64 R28, c[0x0][0x640] ;  /* 0x00019000ff1c7b82 */ /* 0x000e220000000a00 */
[--C-:B------:R-:W-:Y:S01]  /*0d00*/  SHF.R.U64 R73, R12, R18, R13.reuse ;  /* 0x000000120c497219 */ /* 0x100fe2000000120d */
[----:B------:R-:W-:Y:S01]  /*0d10*/  IMAD R27, R11, R20, R8 ;  /* 0x000000140b1b7224 */ /* 0x000fe200078e0208 */
[----:B------:R-:W-:Y:S01]  /*0d20*/  SHF.R.U32.HI R7, RZ, R18, R13 ;  /* 0x00000012ff077219 */ /* 0x000fe2000001160d */
[----:B------:R-:W-:Y:S01]  /*0d30*/  IMAD.MOV.U32 R23, RZ, RZ, 0x1 ;  /* 0x00000001ff177424 */ /* 0x000fe200078e00ff */
[----:B------:R-:W-:-:S03]  /*0d40*/  IADD3 R9, P0, RZ, -R73, RZ ;  /* 0x80000049ff097210 */ /* 0x000fc60007f1e0ff */
[----:B------:R-:W1:Y:S02]  /*0d50*/  LDC R22, c[0x0][0x618] ;  /* 0x00018600ff167b82 */ /* 0x000e640000000800 */
[----:B------:R-:W-:Y:S02]  /*0d60*/  IMAD.X R7, RZ, RZ, ~R7, P0 ;  /* 0x000000ffff077224 */ /* 0x000fe400000e0e07 */
[----:B------:R-:W-:-:S04]  /*0d70*/  IMAD.WIDE.U32 R12, R9, R24, R4 ;  /* 0x00000018090c7225 */ /* 0x000fc800078e0004 */
[----:B------:R-:W2:Y:S01]  /*0d80*/  LDC R18, c[0x0][0x608] ;  /* 0x00018200ff127b82 */ /* 0x000ea20000000800 */
[----:B------:R-:W-:Y:S02]  /*0d90*/  IMAD R14, R7, R24, RZ ;  /* 0x00000018070e7224 */ /* 0x000fe400078e02ff */
[----:B------:R-:W-:Y:S02]  /*0da0*/  IMAD.MOV.U32 R7, RZ, RZ, -0x1 ;  /* 0xffffffffff077424 */ /* 0x000fe400078e00ff */
[----:B------:R-:W-:-:S03]  /*0db0*/  IMAD R9, R9, R25, R14 ;  /* 0x0000001909097224 */ /* 0x000fc600078e020e */
[----:B------:R-:W3:Y:S01]  /*0dc0*/  LDC R26, c[0x0][0x658] ;  /* 0x00019600ff1a7b82 */ /* 0x000ee20000000800 */
[----:B------:R-:W-:Y:S01]  /*0dd0*/  IMAD.IADD R9, R13, 0x1, R9 ;  /* 0x000000010d097824 */ /* 0x000fe200078e0209 */
[----:B0-----:R-:W-:-:S04]  /*0de0*/  ISETP.NE.U32.AND P0, PT, R28, RZ, PT ;  /* 0x000000ff1c00720c */ /* 0x001fc80003f05070 */
[----:B------:R-:W-:Y:S02]  /*0df0*/  ISETP.NE.AND.EX P0, PT, R29, RZ, PT, P0 ;  /* 0x000000ff1d00720c */ /* 0x000fe40003f05300 */
[----:B------:R-:W0:Y:S01]  /*0e00*/  LDC R24, c[0x0][0x600] ;  /* 0x00018000ff187b82 */ /* 0x000e220000000800 */
[-CC-:B-1----:R-:W-:Y:S02]  /*0e10*/  SHF.R.U64 R16, R12, R22.reuse, R9.reuse ;  /* 0x000000160c107219 */ /* 0x182fe40000001209 */
[----:B------:R-:W-:-:S05]  /*0e20*/  SHF.R.U32.HI R9, RZ, R22, R9 ;  /* 0x00000016ff097219 */ /* 0x000fca0000011609 */
[----:B------:R-:W1:Y:S01]  /*0e30*/  LDC R19, c[0x0][0x648] ;  /* 0x00019200ff137b82 */ /* 0x000e620000000800 */
[-CC-:B--2---:R-:W-:Y:S02]  /*0e40*/  SHF.R.U64 R22, R16, R18.reuse, R9.reuse ;  /* 0x0000001210167219 */ /* 0x184fe40000001209 */
[----:B------:R-:W-:-:S05]  /*0e50*/  SHF.R.U32.HI R9, RZ, R18, R9 ;  /* 0x00000012ff097219 */ /* 0x000fca0000011609 */
[----:B------:R-:W2:Y:S01]  /*0e60*/  LDC R21, c[0x0][0x638] ;  /* 0x00018e00ff157b82 */ /* 0x000ea20000000800 */
[-CC-:B---3--:R-:W-:Y:S02]  /*0e70*/  SHF.R.U64 R18, R22, R26.reuse, R9.reuse ;  /* 0x0000001a16127219 */ /* 0x188fe40000001209 */
[-C--:B------:R-:W-:Y:S02]  /*0e80*/  SHF.L.U32 R7, R7, R26.reuse, RZ ;  /* 0x0000001a07077219 */ /* 0x080fe400000006ff */
[----:B------:R-:W-:Y:S01]  /*0e90*/  SHF.R.U32.HI R9, RZ, R26, R9 ;  /* 0x0000001aff097219 */ /* 0x000fe20000011609 */
[----:B------:R-:W-:Y:S01]  /*0ea0*/  IMAD.MOV.U32 R8, RZ, RZ, R18 ;  /* 0x000000ffff087224 */ /* 0x000fe200078e0012 */
[----:B------:R-:W-:Y:S01]  /*0eb0*/  LOP3.LUT R11, RZ, R7, RZ, 0x33, !PT ;  /* 0x00000007ff0b7212 */ /* 0x000fe200078e33ff */
[----:B------:R-:W3:Y:S01]  /*0ec0*/  LDC R25, c[0x0][0x610] ;  /* 0x00018400ff197b82 */ /* 0x000ee20000000800 */
[----:B------:R-:W-:Y:S05]  /*0ed0*/  @!P0 BRA `(.L_x_11) ;  /* 0x0000000000288947 */ /* 0x000fea0003800000 */
[----:B------:R-:W4:Y:S02]  /*0ee0*/  LDC R7, c[0x0][0x64c] ;  /* 0x00019300ff077b82 */ /* 0x000f240000000800 */
[----:B----4-:R-:W-:-:S05]  /*0ef0*/  IADD3 R7, P0, R18, R7, RZ ;  /* 0x0000000712077210 */ /* 0x010fca0007f1e0ff */
        /* <DEDUP_REMOVED lines=8> */
.L_x_11:
[----:B-1----:R-:W-:Y:S01]  /*0f80*/  SHF.R.U64 R9, R8, R19, R9 ;  /* 0x0000001308097219 */ /* 0x002fe20000001209 */
[----:B------:R-:W-:Y:S01]  /*0f90*/  IMAD.MOV.U32 R14, RZ, RZ, 0x1 ;  /* 0x00000001ff0e7424 */ /* 0x000fe200078e00ff */
[----:B------:R-:W-:Y:S01]  /*0fa0*/  LOP3.LUT R8, R22, R11, RZ, 0xc0, !PT ;  /* 0x0000000b16087212 */ /* 0x000fe200078ec0ff */
[----:B0-----:R-:W-:Y:S01]  /*0fb0*/  VIADD R11, R24, 0xffffffff ;  /* 0xffffffff180b7836 */ /* 0x001fe20000000000 */
[----:B------:R-:W-:Y:S01]  /*0fc0*/  SHF.L.U32 R7, R23, R26, RZ ;  /* 0x0000001a17077219 */ /* 0x000fe200000006ff */
[----:B------:R-:W-:Y:S01]  /*0fd0*/  IMAD.MOV R12, RZ, RZ, -R9 ;  /* 0x000000ffff0c7224 */ /* 0x000fe200078e0a09 */
[----:B------:R-:W-:Y:S02]  /*0fe0*/  SEL R10, R10, R27, !P4 ;  /* 0x0000001b0a0a7207 */ /* 0x000fe40006000000 */
[----:B------:R-:W-:Y:S01]  /*0ff0*/  LOP3.LUT R11, R16, R11, RZ, 0xc0, !PT ;  /* 0x0000000b100b7212 */ /* 0x000fe200078ec0ff */
[----:B------:R-:W-:Y:S02]  /*1000*/  IMAD R9, R7, R9, R8 ;  /* 0x0000000907097224 */ /* 0x000fe400078e0208 */
[----:B--2---:R-:W-:-:S02]  /*1010*/  IMAD R7, R12, R21, R18 ;  /* 0x000000150c077224 */ /* 0x004fc400078e0212 */
[----:B---3--:R-:W-:Y:S02]  /*1020*/  IMAD R10, R9, R25, R10 ;  /* 0x00000019090a7224 */ /* 0x008fe400078e020a */
[----:B------:R-:W-:-:S05]  /*1030*/  IMAD R7, R7, R24, R11 ;  /* 0x0000001807077224 */ /* 0x000fca00078e020b */
[----:B------:R-:W-:Y:S02]  /*1040*/  SEL R15, R7, R10, !P4 ;  /* 0x0000000a070f7207 */ /* 0x000fe40006000000 */
[----:B------:R-:W-:-:S07]  /*1050*/  SEL R71, R10, R7, !P4 ;  /* 0x000000070a477207 */ /* 0x000fce0006000000 */
.L_x_9:
[----:B------:R-:W-:-:S08]  /*1060*/  NOP ;  /* 0x0000000000007918 */ /* 0x000fd00000000000 */
[----:B------:R-:W0:Y:S02]  /*1070*/  USETMAXREG.TRY_ALLOC.CTAPOOL UP0, 0xe8 ;  /* 0x000000e8000079c8 */ /* 0x000e240008000600 */
[----:B0-----:R-:W-:-:S13]  /*1080*/  PLOP3.LUT P0, PT, PT, PT, UP0, 0x80, 0x0 ;  /* 0x000000000000781c */ /* 0x001fda0003f0f008 */
[----:B------:R-:W-:Y:S05]  /*1090*/  @!P0 BRA `(.L_x_9) ;  /* 0xfffffffc00f08947 */ /* 0x000fea000383ffff */
[----:B------:R-:W-:Y:S01]  /*10a0*/  ULDC.64 UR4, c[0x0][0x598] ;  /* 0x0001660000047ab9 */ /* 0x000fe20000000a00 */
[----:B------:R-:W-:Y:S01]  /*10b0*/  ULDC.64 UR16, c[0x0][0x208] ;  /* 0x0000820000107ab9 */ /* 0x000fe20000000a00 */
[----:B------:R-:W-:-:S04]  /*10c0*/  ISETP.NE.U32.AND P0, PT, RZ, UR4, PT ;  /* 0x00000004ff007c0c */ /* 0x000fc8000bf05070 */
[----:B------:R-:W-:-:S13]  /*10d0*/  ISETP.NE.AND.EX P0, PT, RZ, UR5, PT, P0 ;  /* 0x00000005ff007c0c */ /* 0x000fda000bf05300 */
[----:B------:R-:W-:Y:S05]  /*10e0*/  @!P0 BRA `(.L_x_12) ;  /* 0x00000000001c8947 */ /* 0x000fea0003800000 */
[----:B------:R-:W0:Y:S02]  /*10f0*/  LDC.64 R8, c[0x0][0x598] ;  /* 0x00016600ff087b82 */ /* 0x000e240000000a00 */
[----:B0-----:R-:W2:Y:S02]  /*1100*/  LDG.E.64 R8, desc[UR16][R8.64] ;  /* 0x0000001008087981 */ /* 0x001ea4000c1e1b00 */
[----:B--2---:R-:W-:-:S04]  /*1110*/  ISETP.NE.U32.AND P0, PT, R8, RZ, PT ;  /* 0x000000ff0800720c */ /* 0x004fc80003f05070 */
[----:B------:R-:W-:-:S13]  /*1120*/  ISETP.NE.AND.EX P0, PT, R9, RZ, PT, P0 ;  /* 0x000000ff0900720c */ /* 0x000fda0003f05300 */
[----:B------:R-:W-:Y:S05]  /*1130*/  @!P0 BRA `(.L_x_12) ;  /* 0x0000000000088947 */ /* 0x000fea0003800000 */
[----:B------:R0:W5:Y:S01]  /*1140*/  LD.E R7, desc[UR16][R8.64] ;  /* 0x0000001008077980 */ /* 0x000162000c101900 */
[----:B------:R-:W-:Y:S05]  /*1150*/  BRA `(.L_x_13) ;  /* 0x0000000000207947 */ /* 0x000fea0003800000 */
.L_x_12:
[----:B------:R-:W-:Y:S02]  /*1160*/  ULDC.64 UR4, c[0x0][0x588] ;  /* 0x0001620000047ab9 */ /* 0x000fe40000000a00 */
[----:B------:R-:W-:-:S04]  /*1170*/  ISETP.NE.U32.AND P0, PT, RZ, UR4, PT ;  /* 0x00000004ff007c0c */ /* 0x000fc8000bf05070 */
[----:B------:R-:W-:-:S13]  /*1180*/  ISETP.NE.AND.EX P0, PT, RZ, UR5, PT, P0 ;  /* 0x00000005ff007c0c */ /* 0x000fda000bf05300 */
[----:B------:R-:W-:Y:S05]  /*1190*/  @!P0 BRA `(.L_x_14) ;  /* 0x00000000000c8947 */ /* 0x000fea0003800000 */
[----:B------:R-:W0:Y:S02]  /*11a0*/  LDC.64 R8, c[0x0][0x588] ;  /* 0x00016200ff087b82 */ /* 0x000e240000000a00 */
[----:B0-----:R1:W5:Y:S01]  /*11b0*/  LDG.E R7, desc[UR16][R8.64] ;  /* 0x0000001008077981 */ /* 0x001362000c1e1900 */
[----:B------:R-:W-:Y:S05]  /*11c0*/  BRA `(.L_x_13) ;  /* 0x0000000000047947 */ /* 0x000fea0003800000 */
.L_x_14:
[----:B------:R-:W2:Y:S02]  /*11d0*/  LDC R7, c[0x0][0x580] ;  /* 0x00016000ff077b82 */ /* 0x000ea40000000800 */
.L_x_13:
[----:B------:R-:W-:Y:S02]  /*11e0*/  ULDC.64 UR4, c[0x0][0x5a0] ;  /* 0x0001680000047ab9 */ /* 0x000fe40000000a00 */
[----:B------:R-:W-:-:S04]  /*11f0*/  ISETP.NE.U32.AND P0, PT, RZ, UR4, PT ;  /* 0x00000004ff007c0c */ /* 0x000fc8000bf05070 */
[----:B------:R-:W-:-:S13]  /*1200*/  ISETP.NE.AND.EX P0, PT, RZ, UR5, PT, P0 ;  /* 0x00000005ff007c0c */ /* 0x000fda000bf05300 */
[----:B------:R-:W-:Y:S05]  /*1210*/  @!P0 BRA `(.L_x_15) ;  /* 0x00000000001c8947 */ /* 0x000fea0003800000 */
[----:B01----:R-:W0:Y:S02]  /*1220*/  LDC.64 R8, c[0x0][0x5a0] ;  /* 0x00016800ff087b82 */ /* 0x003e240000000a00 */
[----:B0-----:R-:W3:Y:S02]  /*1230*/  LDG.E.64 R8, desc[UR16][R8.64] ;  /* 0x0000001008087981 */ /* 0x001ee4000c1e1b00 */
[----:B---3--:R-:W-:-:S04]  /*1240*/  ISETP.NE.U32.AND P0, PT, R8, RZ, PT ;  /* 0x000000ff0800720c */ /* 0x008fc80003f05070 */
[----:B------:R-:W-:-:S13]  /*1250*/  ISETP.NE.AND.EX P0, PT, R9, RZ, PT, P0 ;  /* 0x000000ff0900720c */ /* 0x000fda0003f05300 */
[----:B------:R-:W-:Y:S05]  /*1260*/  @!P0 BRA `(.L_x_15) ;  /* 0x0000000000088947 */ /* 0x000fea0003800000 */
[----:B------:R0:W5:Y:S01]  /*1270*/  LD.E R12, desc[UR16][R8.64] ;  /* 0x00000010080c7980 */ /* 0x000162000c101900 */
[----:B------:R-:W-:Y:S05]  /*1280*/  BRA `(.L_x_16) ;  /* 0x0000000000207947 */ /* 0x000fea0003800000 */
.L_x_15:
[----:B------:R-:W-:Y:S02]  /*1290*/  ULDC.64 UR4, c[0x0][0x590] ;  /* 0x0001640000047ab9 */ /* 0x000fe40000000a00 */
[----:B------:R-:W-:-:S04]  /*12a0*/  ISETP.NE.U32.AND P0, PT, RZ, UR4, PT ;  /* 0x00000004ff007c0c */ /* 0x000fc8000bf05070 */
[----:B------:R-:W-:-:S13]  /*12b0*/  ISETP.NE.AND.EX P0, PT, RZ, UR5, PT, P0 ;  /* 0x00000005ff007c0c */ /* 0x000fda000bf05300 */
[----:B------:R-:W-:Y:S05]  /*12c0*/  @!P0 BRA `(.L_x_17) ;  /* 0x00000000000c8947 */ /* 0x000fea0003800000 */
[----:B------:R-:W3:Y:S02]  /*12d0*/  LDC.64 R12, c[0x0][0x590] ;  /* 0x00016400ff0c7b82 */ /* 0x000ee40000000a00 */
[----:B---3--:R3:W5:Y:S01]  /*12e0*/  LDG.E R12, desc[UR16][R12.64] ;  /* 0x000000100c0c7981 */ /* 0x008762000c1e1900 */
[----:B------:R-:W-:Y:S05]  /*12f0*/  BRA `(.L_x_16) ;  /* 0x0000000000047947 */ /* 0x000fea0003800000 */
.L_x_17:
[----:B------:R-:W4:Y:S02]  /*1300*/  LDC R12, c[0x0][0x584] ;  /* 0x00016100ff0c7b82 */ /* 0x000f240000000800 */
.L_x_16:
[----:B------:R-:W-:-:S13]  /*1310*/  LOP3.LUT P0, RZ, R14, 0xff, RZ, 0xc0, !PT ;  /* 0x000000ff0eff7812 */ /* 0x000fda000780c0ff */
[----:B------:R-:W-:Y:S05]  /*1320*/  @!P0 EXIT ;  /* 0x000000000000894d */ /* 0x000fea0003800000 */
[----:B------:R-:W-:Y:S01]  /*1330*/  ULDC UR4, c[0x0][0x28c] ;  /* 0x0000a30000047ab9 */ /* 0x000fe20000000800 */
[----:B------:R-:W-:Y:S01]  /*1340*/  LOP3.LUT R81, R2, 0x1, RZ, 0xfc, !PT ;  /* 0x0000000102517812 */ /* 0x000fe200078efcff */
[----:B------:R-:W-:-:S04]  /*1350*/  UIADD3 UR4, UR4, 0x3f, URZ ;  /* 0x0000003f04047890 */ /* 0x000fc8000fffe03f */
[----:B------:R-:W-:-:S04]  /*1360*/  USHF.R.S32.HI UR5, URZ, 0x1f, UR4 ;  /* 0x0000001f3f057899 */ /* 0x000fc80008011404 */
[----:B------:R-:W-:-:S03]  /*1370*/  ULEA.HI UR5, UR5, UR4, URZ, 0x6 ;  /* 0x0000000405057291 */ /* 0x000fc6000f8f303f */
[----:B------:R-:W-:Y:S01]  /*1380*/  UMOV UR4, URZ ;  /* 0x0000003f00047c82 */ /* 0x000fe20008000000 */
[----:B------:R-:W-:-:S03]  /*1390*/  USHF.R.S32.HI UR9, URZ, 0x6, UR5 ;  /* 0x000000063f097899 */ /* 0x000fc60008011405 */
[----:B------:R-:W-:-:S09]  /*13a0*/  UMOV UR5, URZ ;  /* 0x0000003f00057c82 */ /* 0x000fd20008000000 */
.L_x_108:
[----:B01----:R-:W-:Y:S01]  /*13b0*/  LOP3.LUT R8, R0, 0x80, RZ, 0xc0, !PT ;  /* 0x0000008000087812 */ /* 0x003fe200078ec0ff */
[----:B------:R-:W0:Y:S01]  /*13c0*/  S2UR UR13, SR_CgaCtaId ;  /* 0x00000000000d79c3 */ /* 0x000e220000008800 */
[----:B------:R-:W-:Y:S01]  /*13d0*/  UMOV UR12, 0x400 ;  /* 0x00000400000c7882 */ /* 0x000fe20000000000 */
[----:B------:R-:W-:Y:S01]  /*13e0*/  UMOV UR6, URZ ;  /* 0x0000003f00067c82 */ /* 0x000fe20008000000 */
[----:B------:R-:W-:Y:S01]  /*13f0*/  SHF.R.U32.HI R8, RZ, 0x7, R8 ;  /* 0x00000007ff087819 */ /* 0x000fe20000011608 */
[----:B------:R-:W-:Y:S01]  /*1400*/  UMOV UR7, URZ ;  /* 0x0000003f00077c82 */ /* 0x000fe20008000000 */
[----:B------:R-:W-:Y:S01]  /*1410*/  UMOV UR18, UR5 ;  /* 0x0000000500127c82 */ /* 0x000fe20008000000 */
[----:B------:R-:W-:Y:S01]  /*1420*/  CS2R R16, SRZ ;  /* 0x0000000000107805 */ /* 0x000fe2000001ff00 */
[----:B---3--:R-:W-:Y:S01]  /*1430*/  IMAD.MOV.U32 R13, RZ, RZ, RZ ;  /* 0x000000ffff0d7224 */ /* 0x008fe200078e00ff */
[----:B------:R-:W1:Y:S01]  /*1440*/  LDC R9, c[0x0][0x28c] ;  /* 0x0000a300ff097b82 */ /* 0x000e620000000800 */
[----:B------:R-:W3:Y:S01]  /*1450*/  SHFL.IDX PT, R8, R8, RZ, 0x1f ;  /* 0x00001fff08087589 */ /* 0x000ee200000e0000 */
[----:B------:R-:W-:-:S02]  /*1460*/  CS2R R18, SRZ ;  /* 0x0000000000127805 */ /* 0x000fc4000001ff00 */
[----:B------:R-:W-:Y:S02]  /*1470*/  CS2R R20, SRZ ;  /* 0x0000000000147805 */ /* 0x000fe4000001ff00 */
[----:B------:R-:W-:Y:S02]  /*1480*/  CS2R R22, SRZ ;  /* 0x0000000000167805 */ /* 0x000fe4000001ff00 */
[----:B------:R-:W-:Y:S02]  /*1490*/  CS2R R56, SRZ ;  /* 0x0000000000387805 */ /* 0x000fe4000001ff00 */
[----:B------:R-:W-:Y:S02]  /*14a0*/  CS2R R58, SRZ ;  /* 0x00000000003a7805 */ /* 0x000fe4000001ff00 */
[----:B------:R-:W-:Y:S02]  /*14b0*/  CS2R R60, SRZ ;  /* 0x00000000003c7805 */ /* 0x000fe4000001ff00 */
[----:B------:R-:W-:-:S02]  /*14c0*/  CS2R R62, SRZ ;  /* 0x00000000003e7805 */ /* 0x000fc4000001ff00 */
[----:B------:R-:W-:Y:S02]  /*14d0*/  CS2R R64, SRZ ;  /* 0x0000000000407805 */ /* 0x000fe4000001ff00 */
[----:B------:R-:W-:Y:S02]  /*14e0*/  CS2R R66, SRZ ;  /* 0x0000000000427805 */ /* 0x000fe4000001ff00 */
[----:B------:R-:W-:Y:S01]  /*14f0*/  CS2R R68, SRZ ;  /* 0x0000000000447805 */ /* 0x000fe2000001ff00 */
[----:B------:R-:W-:Y:S01]  /*1500*/  IMAD.MOV.U32 R70, RZ, RZ, RZ ;  /* 0x000000ffff467224 */ /* 0x000fe200078e00ff */
[----:B------:R-:W-:Y:S01]  /*1510*/  CS2R R74, SRZ ;  /* 0x00000000004a7805 */ /* 0x000fe2000001ff00 */
[----:B------:R-:W-:Y:S01]  /*1520*/  IMAD.MOV.U32 R72, RZ, RZ, RZ ;  /* 0x000000ffff487224 */ /* 0x000fe200078e00ff */
[----:B------:R-:W-:Y:S02]  /*1530*/  CS2R R76, SRZ ;  /* 0x00000000004c7805 */ /* 0x000fe4000001ff00 */
[----:B------:R-:W-:Y:S01]  /*1540*/  CS2R R78, SRZ ;  /* 0x00000000004e7805 */ /* 0x000fe2000001ff00 */
[----:B------:R-:W-:Y:S01]  /*1550*/  IMAD.MOV.U32 R80, RZ, RZ, RZ ;  /* 0x000000ffff507224 */ /* 0x000fe200078e00ff */
[----:B----4-:R-:W-:Y:S01]  /*1560*/  CS2R R24, SRZ ;  /* 0x0000000000187805 */ /* 0x010fe2000001ff00 */
[----:B------:R-:W-:Y:S01]  /*1570*/  IMAD.U32 R14, RZ, RZ, UR4 ;  /* 0x00000004ff0e7e24 */ /* 0x000fe2000f8e00ff */
[----:B------:R-:W-:-:S02]  /*1580*/  CS2R R26, SRZ ;  /* 0x00000000001a7805 */ /* 0x000fc4000001ff00 */
[----:B------:R-:W-:Y:S02]  /*1590*/  CS2R R28, SRZ ;  /* 0x00000000001c7805 */ /* 0x000fe4000001ff00 */
[----:B------:R-:W-:Y:S02]  /*15a0*/  CS2R R30, SRZ ;  /* 0x00000000001e7805 */ /* 0x000fe4000001ff00 */
[----:B------:R-:W-:Y:S02]  /*15b0*/  CS2R R32, SRZ ;  /* 0x0000000000207805 */ /* 0x000fe4000001ff00 */
[----:B-1----:R-:W-:Y:S02]  /*15c0*/  ISETP.GE.AND P0, PT, R9, 0x1, PT ;  /* 0x000000010900780c */ /* 0x002fe40003f06270 */
[----:B------:R-:W-:Y:S02]  /*15d0*/  CS2R R34, SRZ ;  /* 0x0000000000227805 */ /* 0x000fe4000001ff00 */
[----:B---3--:R-:W-:-:S02]  /*15e0*/  R2UR UR8, R8 ;  /* 0x00000000080872ca */ /* 0x008fc400000e0000 */
        /* <DEDUP_REMOVED lines=8> */
[----:B------:R-:W-:Y:S02]  /*1670*/  CS2R R52, SRZ ;  /* 0x0000000000347805 */ /* 0x000fe4000001ff00 */
[----:B------:R-:W-:Y:S01]  /*1680*/  CS2R R54, SRZ ;  /* 0x0000000000367805 */ /* 0x000fe2000001ff00 */
[----:B------:R-:W-:-:S04]  /*1690*/  ULEA.HI UR10, UR8, UR8, URZ, 0x1 ;  /* 0x00000008080a7291 */ /* 0x000fc8000f8f083f */
[----:B------:R-:W-:Y:S02]  /*16a0*/  ULOP3.LUT UR11, UR10, 0xffffe, URZ, 0xc0, !UPT ;  /* 0x000ffffe0a0b7892 */ /* 0x000fe4000f8ec03f */
[----:B0-----:R-:W-:Y:S02]  /*16b0*/  ULEA UR10, UR13, UR12, 0x18 ;  /* 0x0000000c0d0a7291 */ /* 0x001fe4000f8ec03f */
[----:B------:R-:W-:-:S03]  /*16c0*/  UIADD3 UR11, UR8, -UR11, URZ ;  /* 0x8000000b080b7290 */ /* 0x000fc6000fffe03f */
[----:B------:R-:W-:Y:S01]  /*16d0*/  UMOV UR8, URZ ;  /* 0x0000003f00087c82 */ /* 0x000fe20008000000 */
[----:B------:R-:W-:-:S04]  /*16e0*/  ULEA UR11, UR11, UR10, 0xc ;  /* 0x0000000a0b0b7291 */ /* 0x000fc8000f8e603f */
[----:B------:R-:W-:-:S04]  /*16f0*/  UIADD3 UR11, UR11, 0x200, URZ ;  /* 0x000002000b0b7890 */ /* 0x000fc8000fffe03f */
[----:B------:R-:W-:-:S04]  /*1700*/  USHF.R.U32.HI UR11, URZ, 0x4, UR11 ;  /* 0x000000043f0b7899 */ /* 0x000fc8000801160b */
[----:B------:R-:W-:Y:S01]  /*1710*/  ULOP3.LUT UR11, UR11, 0x3fff, URZ, 0xc0, !UPT ;  /* 0x00003fff0b0b7892 */ /* 0x000fe2000f8ec03f */
[----:B------:R-:W-:Y:S11]  /*1720*/  @!P0 BRA `(.L_x_18) ;  /* 0x0000000400748947 */ /* 0x000ff60003800000 */
[----:B------:R-:W-:-:S13]  /*1730*/  ISETP.NE.AND P1, PT, R81, 0x3, PT ;  /* 0x000000035100780c */ /* 0x000fda0003f25270 */
[----:B------:R-:W-:Y:S05]  /*1740*/  @!P1 BRA `(.L_x_19) ;  /* 0x0000000000049947 */ /* 0x000fea0003800000 */
[----:B------:R-:W-:Y:S01]  /*1750*/  BPT.TRAP 0x1 ;  /* 0x000000040000795c */ /* 0x000fe20000300000 */
.L_x_19:
[----:B------:R-:W-:Y:S01]  /*1760*/  ULEA UR6, UR5, UR10, 0x3 ;  /* 0x0000000a05067291 */ /* 0x000fe2000f8e183f */
[----:B------:R-:W-:-:S05]  /*1770*/  IMAD.U32 R8, RZ, RZ, UR4 ;  /* 0x00000004ff087e24 */ /* 0x000fca000f8e00ff */
[----:B------:R-:W-:-:S04]  /*1780*/  SHF.L.U32 R8, R8, 0x1f, RZ ;  /* 0x0000001f08087819 */ /* 0x000fc800000006ff */
[----:B------:R0:W1:Y:S01]  /*1790*/  SYNCS.PHASECHK.TRANS64.TRYWAIT P0, [UR6], R8 ;  /* 0x00000008ff0075a7 */ /* 0x0000620008000146 */
[----:B------:R-:W-:Y:S05]  /*17a0*/  @!P1 BRA `(.L_x_20) ;  /* 0x0000000000049947 */ /* 0x000fea0003800000 */
[----:B------:R-:W-:Y:S01]  /*17b0*/  BPT.TRAP 0x1 ;  /* 0x000000040000795c */ /* 0x000fe20000300000 */
.L_x_20:
[----:B-1----:R-:W-:Y:S05]  /*17c0*/  @P0 BRA `(.L_x_21) ;  /* 0x0000000000080947 */ /* 0x002fea0003800000 */
[----:B------:R-:W1:Y:S02]  /*17d0*/  SYNCS.PHASECHK.TRANS64.TRYWAIT P0, [UR6], R8 ;  /* 0x00000008ff0075a7 */ /* 0x000e640008000146 */
[----:B-1----:R-:W-:Y:S05]  /*17e0*/  @!P0 BRA `(.L_x_22) ;  /* 0x0000005c00588947 */ /* 0x002fea0003800000 */
.L_x_21:
[----:B------:R-:W-:Y:S01]  /*17f0*/  UIADD3 UR6, UR10, 0x24200, URZ ;  /* 0x000242000a067890 */ /* 0x000fe2000fffe03f */
[----:B------:R-:W-:Y:S01]  /*1800*/  WARPGROUP.ARRIVE ;  /* 0x00000000000079c5 */ /* 0x000fe20000000000 */
[----:B------:R-:W-:Y:S01]  /*1810*/  ULOP3.LUT UR12, UR11, 0x10000, URZ, 0xfc, !UPT ;  /* 0x000100000b0c7892 */ /* 0x000fe2000f8efc3f */
[----:B------:R-:W-:Y:S01]  /*1820*/  CS2R R16, SRZ ;  /* 0x0000000000107805 */ /* 0x000fe2000001ff00 */
[----:B------:R-:W-:Y:S01]  /*1830*/  USHF.R.U32.HI UR6, URZ, 0x4, UR6 ;  /* 0x000000043f067899 */ /* 0x000fe20008011606 */
[----:B------:R-:W-:Y:S01]  /*1840*/  IMAD.MOV.U32 R13, RZ, RZ, RZ ;  /* 0x000000ffff0d7224 */ /* 0x000fe200078e00ff */
[----:B------:R-:W-:Y:S01]  /*1850*/  ULEA UR12, UR5, UR12, 0x9 ;  /* 0x0000000c050c7291 */ /* 0x000fe2000f8e483f */
[----:B------:R-:W-:Y:S01]  /*1860*/  CS2R R18, SRZ ;  /* 0x0000000000127805 */ /* 0x000fe2000001ff00 */
[----:B------:R-:W-:Y:S01]  /*1870*/  ULOP3.LUT UR6, UR6, 0x3fff, URZ, 0xc0, !UPT ;  /* 0x00003fff06067892 */ /* 0x000fe2000f8ec03f */
[----:B------:R-:W-:Y:S01]  /*1880*/  CS2R R20, SRZ ;  /* 0x0000000000147805 */ /* 0x000fe2000001ff00 */
[----:B------:R-:W-:Y:S01]  /*1890*/  UMOV UR13, 0x80000020 ;  /* 0x80000020000d7882 */ /* 0x000fe20000000000 */
[----:B------:R-:W-:Y:S01]  /*18a0*/  UMOV UR15, 0x80000020 ;  /* 0x80000020000f7882 */ /* 0x000fe20000000000 */
[----:B------:R-:W-:Y:S01]  /*18b0*/  ULOP3.LUT UR6, UR6, 0x10000, URZ, 0xfc, !UPT ;  /* 0x0001000006067892 */ /* 0x000fe2000f8efc3f */
[----:B------:R-:W-:Y:S01]  /*18c0*/  CS2R R22, SRZ ;  /* 0x0000000000167805 */ /* 0x000fe2000001ff00 */
[----:B------:R-:W-:Y:S01]  /*18d0*/  ULDC UR7, c[0x0][0x50c] ;  /* 0x0001430000077ab9 */ /* 0x000fe20000000800 */
[----:B------:R-:W-:Y:S01]  /*18e0*/  CS2R R56, SRZ ;  /* 0x0000000000387805 */ /* 0x000fe2000001ff00 */
[----:B------:R-:W-:Y:S01]  /*18f0*/  ULEA UR14, UR5, UR6, 0x8 ;  /* 0x00000006050e7291 */ /* 0x000fe2000f8e403f */
[----:B------:R-:W-:Y:S01]  /*1900*/  CS2R R58, SRZ ;  /* 0x00000000003a7805 */ /* 0x000fe2000001ff00 */
[----:B------:R-:W-:Y:S01]  /*1910*/  UISETP.NE.AND UP0, UPT, UR7, 0x2, UPT ;  /* 0x000000020700788c */ /* 0x000fe2000bf05270 */
[----:B------:R-:W-:Y:S01]  /*1920*/  CS2R R60, SRZ ;  /* 0x00000000003c7805 */ /* 0x000fe2000001ff00 */
[----:B------:R-:W-:Y:S01]  /*1930*/  UMOV UR6, 0x2 ;  /* 0x0000000200067882 */ /* 0x000fe20000000000 */
[----:B------:R-:W-:Y:S01]  /*1940*/  CS2R R62, SRZ ;  /* 0x00000000003e7805 */ /* 0x000fe2000001ff00 */
[----:B------:R-:W-:Y:S01]  /*1950*/  USEL UR7, URZ, 0x1, UP0 ;  /* 0x000000013f077887 */ /* 0x000fe20008000000 */
[----:B------:R-:W-:-:S02]  /*1960*/  CS2R R64, SRZ ;  /* 0x0000000000407805 */ /* 0x000fc4000001ff00 */
[----:B------:R-:W-:Y:S01]  /*1970*/  CS2R R66, SRZ ;  /* 0x0000000000427805 */ /* 0x000fe2000001ff00 */
[----:B------:R-:W-:Y:S01]  /*1980*/  QGMMA.64x64x32.F32.E5M2.E5M2 R24, gdesc[UR12], RZ, !UPT ;  /* 0x00e000000c1879f3 */ /* 0x000fe2000c7038ff */
[----:B------:R-:W-:Y:S01]  /*1990*/  UIADD3 UR12, UR12, 0x2, URZ ;  /* 0x000000020c0c7890 */ /* 0x000fe2000fffe03f */
[----:B------:R-:W-:Y:S02]  /*19a0*/  CS2R R68, SRZ ;  /* 0x0000000000447805 */ /* 0x000fe4000001ff00 */
[----:B------:R-:W-:Y:S01]  /*19b0*/  ISETP.NE.AND P0, PT, RZ, UR7, PT ;  /* 0x00000007ff007c0c */ /* 0x000fe2000bf05270 */
[----:B------:R-:W-:Y:S01]  /*19c0*/  UIADD3 UR14, UR14, 0x2, URZ ;  /* 0x000000020e0e7890 */ /* 0x000fe2000fffe03f */
[----:B------:R-:W-:Y:S01]  /*19d0*/  IMAD.MOV.U32 R70, RZ, RZ, RZ ;  /* 0x000000ffff467224 */ /* 0x000fe200078e00ff */
[----:B------:R-:W-:Y:S01]  /*19e0*/  UMOV UR13, 0x80000020 ;  /* 0x80000020000d7882 */ /* 0x000fe20000000000 */
[----:B------:R-:W-:Y:S01]  /*19f0*/  UMOV UR15, 0x80000020 ;  /* 0x80000020000f7882 */ /* 0x000fe20000000000 */
[----:B------:R-:W-:Y:S01]  /*1a00*/  IMAD.MOV.U32 R72, RZ, RZ, RZ ;  /* 0x000000ffff487224 */ /* 0x000fe200078e00ff */
[----:B------:R-:W-:-:S02]  /*1a10*/  CS2R R74, SRZ ;  /* 0x00000000004a7805 */ /* 0x000fc4000001ff00 */
[----:B------:R-:W-:Y:S02]  /*1a20*/  CS2R R76, SRZ ;  /* 0x00000000004c7805 */ /* 0x000fe4000001ff00 */
[----:B------:R-:W-:Y:S01]  /*1a30*/  CS2R R78, SRZ ;  /* 0x00000000004e7805 */ /* 0x000fe2000001ff00 */
[----:B------:R-:W-:Y:S01]  /*1a40*/  IMAD.MOV.U32 R80, RZ, RZ, RZ ;  /* 0x000000ffff507224 */ /* 0x000fe200078e00ff */
[----:B------:R-:W-:Y:S01]  /*1a50*/  QGMMA.64x64x32.F32.E5M2.E5M2 R24, gdesc[UR12], R24, gsb0 ;  /* 0x00e000000c1879f3 */ /* 0x000fe20008003818 */
[----:B------:R-:W-:Y:S05]  /*1a60*/  @!P0 BRA `(.L_x_23) ;  /* 0x0000000000888947 */ /* 0x000fea0003800000 */
[----:B------:R-:W-:Y:S02]  /*1a70*/  WARPGROUP.DEPBAR.LE gsb0, 0x0 ;  /* 0x00008000000079c5 */ /* 0x000fe40000010000 */
[----:B------:R-:W-:-:S01]  /*1a80*/  FADD R79, RZ, R24 ;  /* 0x00000018ff4f7221 */ /* 0x000fc20000000000 */
[----:B------:R-:W-:Y:S01]  /*1a90*/  FADD R80, RZ, R25 ;  /* 0x00000019ff507221 */ /* 0x000fe20000000000 */
        /* <DEDUP_REMOVED lines=30> */
[----:B------:R-:W-:-:S06]  /*1c80*/  UMOV UR6, URZ ;  /* 0x0000003f00067c82 */ /* 0x000fcc0008000000 */
.L_x_23:
[----:B------:R-:W-:-:S04]  /*1c90*/  UIADD3 UR18, UR5, 0x1, URZ ;  /* 0x0000000105127890 */ /* 0x000fc8000fffe03f */
[----:B------:R-:W-:-:S04]  /*1ca0*/  UISETP.NE.AND UP0, UPT, UR18, 0x12, UPT ;  /* 0x000000121200788c */ /* 0x000fc8000bf05270 */
[----:B------:R-:W-:Y:S02]  /*1cb0*/  USEL UR8, URZ, 0x1, UP0 ;  /* 0x000000013f087887 */ /* 0x000fe40008000000 */
[----:B------:R-:W-:Y:S02]  /*1cc0*/  USEL UR18, UR18, URZ, UP0 ;  /* 0x0000003f12127287 */ /* 0x000fe40008000000 */
[----:B------:R-:W-:-:S06]  /*1cd0*/  ULOP3.LUT UR8, UR4, UR8, URZ, 0x3c, !UPT ;  /* 0x0000000804087292 */ /* 0x000fcc000f8e3c3f */
[----:B------:R-:W-:Y:S01]  /*1ce0*/  IMAD.U32 R14, RZ, RZ, UR8 ;  /* 0x00000008ff0e7e24 */ /* 0x000fe2000f8e00ff */
[----:B------:R-:W-:-:S06]  /*1cf0*/  UMOV UR8, 0x1 ;  /* 0x0000000100087882 */ /* 0x000fcc0000000000 */
.L_x_18:
[----:B------:R-:W-:-:S04]  /*1d00*/  UISETP.LT.AND UP0, UPT, UR9, 0x1, UPT ;  /* 0x000000010900788c */ /* 0x000fc8000bf01270 */
[----:B------:R-:W-:-:S04]  /*1d10*/  USEL UR12, UR9, 0x1, UP0 ;  /* 0x00000001090c7887 */ /* 0x000fc80008000000 */
[----:B------:R-:W-:-:S04]  /*1d20*/  UIADD3 UR12, UR9, -UR12, URZ ;  /* 0x8000000c090c7290 */ /* 0x000fc8000fffe03f */
[----:B------:R-:W-:-:S06]  /*1d30*/  UISETP.GE.AND UP0, UPT, UR12, 0x1, UPT ;  /* 0x000000010c00788c */ /* 0x000fcc000bf06270 */
[----:B------:R-:W-:-:S13]  /*1d40*/  PLOP3.LUT P0, PT, PT, PT, UP0, 0x80, 0x0 ;  /* 0x000000000000781c */ /* 0x000fda0003f0f008 */
[----:B------:R-:W-:Y:S05]  /*1d50*/  @!P0 BRA `(.L_x_24) ;  /* 0x0000000400888947 */ /* 0x000fea0003800000 */
[----:B01----:R-:W-:Y:S01]  /*1d60*/  IMAD.U32 R8, RZ, RZ, UR12 ;  /* 0x0000000cff087e24 */ /* 0x003fe2000f8e00ff */
[----:B------:R-:W-:Y:S01]  /*1d70*/  ULDC UR19, c[0x0][0x50c] ;  /* 0x0001430000137ab9 */ /* 0x000fe20000000800 */
[----:B------:R-:W-:-:S07]  /*1d80*/  IMAD.U32 R9, RZ, RZ, UR5 ;  /* 0x00000005ff097e24 */ /* 0x000fce000f8e00ff */
.L_x_32:
[----:B------:R-:W-:-:S13]  /*1d90*/  ISETP.NE.AND P1, PT, R81, 0x3, PT ;  /* 0x000000035100780c */ /* 0x000fda0003f25270 */
[----:B------:R-:W-:Y:S05]  /*1da0*/  @!P1 BRA `(.L_x_25) ;  /* 0x0000000000049947 */ /* 0x000fea0003800000 */
[----:B------:R-:W-:Y:S01]  /*1db0*/  BPT.TRAP 0x1 ;  /* 0x000000040000795c */ /* 0x000fe20000300000 */
.L_x_25:
[----:B------:R-:W0:Y:S01]  /*1dc0*/  S2UR UR12, SR_CgaCtaId ;  /* 0x00000000000c79c3 */ /* 0x000e220000008800 */
[----:B------:R-:W-:Y:S01]  /*1dd0*/  UMOV UR10, 0x400 ;  /* 0x00000400000a7882 */ /* 0x000fe20000000000 */
[----:B------:R-:W-:Y:S01]  /*1de0*/  SHF.L.U32 R10, R14, 0x1f, RZ ;  /* 0x0000001f0e0a7819 */ /* 0x000fe200000006ff */
[----:B0-----:R-:W-:-:S04]  /*1df0*/  ULEA UR10, UR12, UR10, 0x18 ;  /* 0x0000000a0c0a7291 */ /* 0x001fc8000f8ec03f */
[----:B------:R-:W-:-:S09]  /*1e00*/  ULEA UR12, UR18, UR10, 0x3 ;  /* 0x0000000a120c7291 */ /* 0x000fd2000f8e183f */
[----:B------:R0:W1:Y:S01]  /*1e10*/  SYNCS.PHASECHK.TRANS64.TRYWAIT P0, [UR12], R10 ;  /* 0x0000000aff0075a7 */ /* 0x000062000800014c */
[----:B------:R-:W-:Y:S05]  /*1e20*/  @!P1 BRA `(.L_x_26) ;  /* 0x0000000000049947 */ /* 0x000fea0003800000 */
[----:B------:R-:W-:Y:S01]  /*1e30*/  BPT.TRAP 0x1 ;  /* 0x000000040000795c */ /* 0x000fe20000300000 */
.L_x_26:
[----:B-1----:R-:W-:Y:S05]  /*1e40*/  @P0 BRA `(.L_x_27) ;  /* 0x0000000000080947 */ /* 0x002fea0003800000 */
[----:B------:R-:W1:Y:S02]  /*1e50*/  SYNCS.PHASECHK.TRANS64.TRYWAIT P0, [UR12], R10 ;  /* 0x0000000aff0075a7 */ /* 0x000e64000800014c */
[----:B-1----:R-:W-:Y:S05]  /*1e60*/  @!P0 BRA `(.L_x_28) ;  /* 0x0000005400d08947 */ /* 0x002fea0003800000 */
.L_x_27:
[----:B------:R-:W-:Y:S01]  /*1e70*/  UIADD3 UR12, UR10, 0x24200, URZ ;  /* 0x000242000a0c7890 */ /* 0x000fe2000fffe03f */
[----:B------:R-:W-:Y:S01]  /*1e80*/  WARPGROUP.ARRIVE ;  /* 0x00000000000079c5 */ /* 0x000fe20000000000 */
[----:B------:R-:W-:Y:S02]  /*1e90*/  UISETP.NE.AND UP0, UPT, UR7, URZ, UPT ;  /* 0x0000003f0700728c */ /* 0x000fe4000bf05270 */
[----:B------:R-:W-:Y:S02]  /*1ea0*/  USHF.R.U32.HI UR12, URZ, 0x4, UR12 ;  /* 0x000000043f0c7899 */ /* 0x000fe4000801160c */
[----:B------:R-:W-:Y:S02]  /*1eb0*/  USEL UR8, UR8, URZ, !UP0 ;  /* 0x0000003f08087287 */ /* 0x000fe4000c000000 */
[----:B------:R-:W-:Y:S02]  /*1ec0*/  ULOP3.LUT UR7, UR12, 0x3fff, URZ, 0xc0, !UPT ;  /* 0x00003fff0c077892 */ /* 0x000fe4000f8ec03f */
[----:B------:R-:W-:-:S02]  /*1ed0*/  ULOP3.LUT UR12, UR11, 0x10000, URZ, 0xfc, !UPT ;  /* 0x000100000b0c7892 */ /* 0x000fc4000f8efc3f */
[----:B------:R-:W-:Y:S02]  /*1ee0*/  ULOP3.LUT UR7, UR7, 0x10000, URZ, 0xfc, !UPT ;  /* 0x0001000007077892 */ /* 0x000fe4000f8efc3f */
[----:B------:R-:W-:Y:S02]  /*1ef0*/  UISETP.NE.U32.AND UP0, UPT, UR8, URZ, UPT ;  /* 0x0000003f0800728c */ /* 0x000fe4000bf05070 */
[----:B------:R-:W-:Y:S02]  /*1f00*/  ULEA UR12, UR18, UR12, 0x9 ;  /* 0x0000000c120c7291 */ /* 0x000fe4000f8e483f */
[----:B------:R-:W-:Y:S01]  /*1f10*/  ULEA UR14, UR18, UR7, 0x8 ;  /* 0x00000007120e7291 */ /* 0x000fe2000f8e403f */
[----:B------:R-:W-:Y:S01]  /*1f20*/  UMOV UR13, 0x80000020 ;  /* 0x80000020000d7882 */ /* 0x000fe20000000000 */
[----:B------:R-:W-:Y:S01]  /*1f30*/  UMOV UR15, 0x80000020 ;  /* 0x80000020000f7882 */ /* 0x000fe20000000000 */
[----:B------:R-:W-:-:S06]  /*1f40*/  UIADD3 UR6, UR6, 0x2, URZ ;  /* 0x0000000206067890 */ /* 0x000fcc000fffe03f */
[----:B------:R-:W-:Y:S01]  /*1f50*/  QGMMA.64x64x32.F32.E5M2.E5M2 R24, gdesc[UR12], R24, UP0 ;  /* 0x00e000000c1879f3 */ /* 0x000fe2000bf03818 */
[----:B------:R-:W-:Y:S02]  /*1f60*/  UIADD3 UR12, UR12, 0x2, URZ ;  /* 0x000000020c0c7890 */ /* 0x000fe4000fffe03f */
[----:B------:R-:W-:Y:S01]  /*1f70*/  UIADD3 UR14, UR14, 0x2, URZ ;  /* 0x000000020e0e7890 */ /* 0x000fe2000fffe03f */
[----:B------:R-:W-:Y:S01]  /*1f80*/  UMOV UR13, 0x80000020 ;  /* 0x80000020000d7882 */ /* 0x000fe20000000000 */
[----:B------:R-:W-:Y:S01]  /*1f90*/  UMOV UR15, 0x80000020 ;  /* 0x80000020000f7882 */ /* 0x000fe20000000000 */
[----:B------:R-:W-:-:S04]  /*1fa0*/  UISETP.NE.AND UP0, UPT, UR6, UR19, UPT ;  /* 0x000000130600728c */ /* 0x000fc8000bf05270 */
[----:B------:R-:W-:-:S06]  /*1fb0*/  USEL UR7, URZ, 0x1, UP0 ;  /* 0x000000013f077887 */ /* 0x000fcc0008000000 */
[----:B------:R-:W-:Y:S01]  /*1fc0*/  ISETP.NE.AND P0, PT, RZ, UR7, PT ;  /* 0x00000007ff007c0c */ /* 0x000fe2000bf05270 */
[----:B------:R-:W-:Y:S03]  /*1fd0*/  QGMMA.64x64x32.F32.E5M2.E5M2 R24, gdesc[UR12], R24, gsb0 ;  /* 0x00e000000c1879f3 */ /* 0x000fe60008003818 */
[----:B------:R-:W-:-:S09]  /*1fe0*/  WARPGROUP.DEPBAR.LE gsb0, 0x1 ;  /* 0x00008000000079c5 */ /* 0x000fd20000010100 */
[----:B------:R-:W-:Y:S05]  /*1ff0*/  @!P0 BRA `(.L_x_29) ;  /* 0x0000000000888947 */ /* 0x000fea0003800000 */
[----:B------:R-:W-:Y:S02]  /*2000*/  WARPGROUP.DEPBAR.LE gsb0, 0x0 ;  /* 0x00008000000079c5 */ /* 0x000fe40000010000 */
[----:B------:R-:W-:-:S01]  /*2010*/  FADD R79, R24, R79 ;  /* 0x0000004f184f7221 */ /* 0x000fc20000000000 */
[----:B------:R-:W-:Y:S01]  /*2020*/  FADD R80, R25, R80 ;  /* 0x0000005019507221 */ /* 0x000fe20000000000 */
        /* <DEDUP_REMOVED lines=30> */
[----:B------:R-:W-:-:S06]  /*2210*/  UMOV UR6, URZ ;  /* 0x0000003f00067c82 */ /* 0x000fcc0008000000 */
.L_x_29:
[----:B------:R-:W-:Y:S05]  /*2220*/  @!P1 BRA `(.L_x_30) ;  /* 0x0000000000049947 */ /* 0x000fea0003800000 */
[----:B------:R-:W-:Y:S01]  /*2230*/  BPT.TRAP 0x1 ;  /* 0x000000040000795c */ /* 0x000fe20000300000 */
.L_x_30:
[----:B------:R-:W-:-:S13]  /*2240*/  ISETP.NE.AND P0, PT, R6, RZ, PT ;  /* 0x000000ff0600720c */ /* 0x000fda0003f05270 */
[----:B01----:R-:W-:-:S05]  /*2250*/  @P0 LEA R10, R9, UR10, 0x3 ;  /* 0x0000000a090a0c11 */ /* 0x003fca000f8e18ff */
[----:B------:R-:W-:-:S05]  /*2260*/  @P0 VIADD R10, R10, 0x90 ;  /* 0x000000900a0a0836 */ /* 0x000fca0000000000 */
[----:B------:R-:W-:-:S04]  /*2270*/  @P0 PRMT R10, R3, 0x654, R10 ;  /* 0x00000654030a0816 */ /* 0x000fc8000000000a */
[----:B------:R0:W-:Y:S01]  /*2280*/  @P0 SYNCS.ARRIVE.TRANS64.RED.A1T0 RZ, [R10+URZ], RZ ;  /* 0x000000ff0aff09a7 */ /* 0x0001e2000810043f */
[----:B------:R-:W-:-:S13]  /*2290*/  ISETP.GT.U32.AND P0, PT, R2, 0x1, PT ;  /* 0x000000010200780c */ /* 0x000fda0003f04070 */
[----:B0-----:R-:W-:Y:S05]  /*22a0*/  @P0 BRA `(.L_x_31) ;  /* 0x0000000000040947 */ /* 0x001fea0003800000 */
[----:B------:R-:W-:Y:S01]  /*22b0*/  BPT.TRAP 0x1 ;  /* 0x000000040000795c */ /* 0x000fe20000300000 */
.L_x_31:
[----:B------:R-:W-:Y:S01]  /*22c0*/  UIADD3 UR18, UR18, 0x1, URZ ;  /* 0x0000000112127890 */ /* 0x000fe2000fffe03f */
[C---:B------:R-:W-:Y:S01]  /*22d0*/  ISETP.GT.AND P1, PT, R8.reuse, 0x1, PT ;  /* 0x000000010800780c */ /* 0x040fe20003f24270 */
[----:B------:R-:W-:Y:S02]  /*22e0*/  VIADD R9, R9, 0x1 ;  /* 0x0000000109097836 */ /* 0x000fe40000000000 */
[----:B------:R-:W-:Y:S01]  /*22f0*/  UISETP.NE.AND UP0, UPT, UR18, 0x12, UPT ;  /* 0x000000121200788c */ /* 0x000fe2000bf05270 */
[----:B------:R-:W-:Y:S02]  /*2300*/  VIADD R8, R8, 0xffffffff ;  /* 0xffffffff08087836 */ /* 0x000fe40000000000 */
[C---:B------:R-:W-:Y:S01]  /*2310*/  ISETP.NE.AND P0, PT, R9.reuse, 0x12, PT ;  /* 0x000000120900780c */ /* 0x040fe20003f05270 */
[----:B------:R-:W-:Y:S02]  /*2320*/  USEL UR8, URZ, 0x1, UP0 ;  /* 0x000000013f087887 */ /* 0x000fe40008000000 */
[----:B------:R-:W-:Y:S01]  /*2330*/  USEL UR18, UR18, URZ, UP0 ;  /* 0x0000003f12127287 */ /* 0x000fe20008000000 */
[----:B------:R-:W-:-:S03]  /*2340*/  SEL R9, R9, RZ, P0 ;  /* 0x000000ff09097207 */ /* 0x000fc60000000000 */
[----:B------:R-:W-:Y:S01]  /*2350*/  LOP3.LUT R14, R14, UR8, RZ, 0x3c, !PT ;  /* 0x000000080e0e7c12 */ /* 0x000fe2000f8e3cff */
[----:B------:R-:W-:Y:S01]  /*2360*/  UMOV UR8, 0x1 ;  /* 0x0000000100087882 */ /* 0x000fe20000000000 */
[----:B------:R-:W-:Y:S06]  /*2370*/  @P1 BRA `(.L_x_32) ;  /* 0xfffffff800841947 */ /* 0x000fec000383ffff */
.L_x_24:
[----:B------:R-:W-:Y:S01]  /*2380*/  UISETP.NE.AND UP0, UPT, UR6, URZ, UPT ;  /* 0x0000003f0600728c */ /* 0x000fe2000bf05270 */
[----:B01----:R-:W0:Y:S03]  /*2390*/  LDC R8, c[0x0][0x28c] ;  /* 0x0000a300ff087b82 */ /* 0x003e260000000800 */
[----:B------:R-:W-:-:S06]  /*23a0*/  USEL UR6, URZ, 0x1, !UP0 ;  /* 0x000000013f067887 */ /* 0x000fcc000c000000 */
[----:B------:R-:W-:Y:S02]  /*23b0*/  ISETP.NE.AND P0, PT, RZ, UR6, PT ;  /* 0x00000006ff007c0c */ /* 0x000fe4000bf05270 */
[----:B0-----:R-:W-:-:S11]  /*23c0*/  ISETP.GE.AND P1, PT, R8, 0x1, PT ;  /* 0x000000010800780c */ /* 0x001fd60003f26270 */
[----:B------:R-:W-:Y:S05]  /*23d0*/  @!P0 BRA `(.L_x_33) ;  /* 0x0000000000848947 */ /* 0x000fea0003800000 */
[----:B------:R-:W-:Y:S02]  /*23e0*/  WARPGROUP.DEPBAR.LE gsb0, 0x0 ;  /* 0x00008000000079c5 */ /* 0x000fe40000010000 */
[----:B------:R-:W-:Y:S01]  /*23f0*/  FADD R79, R24, R79 ;  /* 0x0000004f184f7221 */ /* 0x000fe20000000000 */
        /* <DEDUP_REMOVED lines=30> */
[----:B------:R-:W-:-:S07]  /*25e0*/  FADD R16, R16, R55 ;  /* 0x0000003710107221 */ /* 0x000fce0000000000 */
.L_x_33:
[----:B------:R-:W-:Y:S02]  /*25f0*/  WARPGROUP.DEPBAR.LE gsb0, 0x0 ;  /* 0x00008000000079c5 */ /* 0x000fe40000010000 */
[----:B------:R-:W-:Y:S05]  /*2600*/  @!P1 BRA `(.L_x_34) ;  /* 0x0000000000549947 */ /* 0x000fea0003800000 */
[----:B------:R-:W-:-:S13]  /*2610*/  ISETP.NE.AND P0, PT, R81, 0x3, PT ;  /* 0x000000035100780c */ /* 0x000fda0003f05270 */
[----:B------:R-:W-:Y:S05]  /*2620*/  @!P0 BRA `(.L_x_35) ;  /* 0x0000000000048947 */ /* 0x000fea0003800000 */
[----:B------:R-:W-:Y:S01]  /*2630*/  BPT.TRAP 0x1 ;  /* 0x000000040000795c */ /* 0x000fe20000300000 */
.L_x_35:
[----:B------:R-:W-:Y:S01]  /*2640*/  ISETP.NE.AND P0, PT, R6, RZ, PT ;  /* 0x000000ff0600720c */ /* 0x000fe20003f05270 */
[----:B------:R-:W-:Y:S01]  /*2650*/  BSSY B0, `(.L_x_36) ;  /* 0x000000e000007945 */ /* 0x000fe20003800000 */
[----:B------:R-:W-:-:S11]  /*2660*/  ISETP.GT.U32.AND P1, PT, R2, 0x1, PT ;  /* 0x000000010200780c */ /* 0x000fd60003f24070 */
[----:B------:R-:W-:Y:S05]  /*2670*/  @!P0 BRA `(.L_x_37) ;  /* 0x00000000002c8947 */ /* 0x000fea0003800000 */
[----:B------:R-:W-:-:S04]  /*2680*/  UISETP.LT.AND UP0, UPT, UR9, 0x1, UPT ;  /* 0x000000010900788c */ /* 0x000fc8000bf01270 */
[----:B------:R-:W-:-:S04]  /*2690*/  USEL UR8, UR9, 0x1, UP0 ;  /* 0x0000000109087887 */ /* 0x000fc80008000000 */
[----:B------:R-:W-:-:S04]  /*26a0*/  UIADD3 UR8, UR5, UR9, -UR8 ;  /* 0x0000000905087290 */ /* 0x000fc8000fffe808 */
[----:B------:R-:W-:-:S04]  /*26b0*/  UIMAD.WIDE.U32 UR6, UR8, 0x38e38e39, URZ ;  /* 0x38e38e39080678a5 */ /* 0x000fc8000f8e003f */
[----:B------:R-:W-:-:S04]  /*26c0*/  USHF.R.U32.HI UR6, URZ, 0x2, UR7 ;  /* 0x000000023f067899 */ /* 0x000fc80008011607 */
[----:B------:R-:W-:-:S04]  /*26d0*/  UIMAD UR8, UR6, -0x12, UR8 ;  /* 0xffffffee060878a4 */ /* 0x000fc8000f8e0208 */
[----:B------:R-:W-:-:S04]  /*26e0*/  ULEA UR8, UR8, UR10, 0x3 ;  /* 0x0000000a08087291 */ /* 0x000fc8000f8e183f */
[----:B------:R-:W-:-:S06]  /*26f0*/  UIADD3 UR8, UR8, 0x90, URZ ;  /* 0x0000009008087890 */ /* 0x000fcc000fffe03f */
[----:B------:R-:W-:-:S05]  /*2700*/  IMAD.U32 R8, RZ, RZ, UR8 ;  /* 0x00000008ff087e24 */ /* 0x000fca000f8e00ff */
[----:B------:R-:W-:-:S04]  /*2710*/  PRMT R8, R3, 0x654, R8 ;  /* 0x0000065403087816 */ /* 0x000fc80000000008 */
[----:B------:R0:W-:Y:S03]  /*2720*/  SYNCS.ARRIVE.TRANS64.RED.A1T0 RZ, [R8+URZ], RZ ;  /* 0x000000ff08ff79a7 */ /* 0x0001e6000810043f */
.L_x_37:
[----:B------:R-:W-:Y:S05]  /*2730*/  BSYNC B0 ;  /* 0x0000000000007941 */ /* 0x000fea0003800000 */
.L_x_36:
[----:B------:R-:W-:Y:S05]  /*2740*/  @P1 BRA `(.L_x_34) ;  /* 0x0000000000041947 */ /* 0x000fea0003800000 */
[----:B------:R-:W-:Y:S01]  /*2750*/  BPT.TRAP 0x1 ;  /* 0x000000040000795c */ /* 0x000fe20000300000 */
.L_x_34:
[----:B------:R-:W1:Y:S01]  /*2760*/  LDC R24, c[0x0][0x288] ;  /* 0x0000a200ff187b82 */ /* 0x000e620000000800 */
[C---:B------:R-:W-:Y:S01]  /*2770*/  LOP3.LUT R14, R0.reuse, 0x3, RZ, 0xc0, !PT ;  /* 0x00000003000e7812 */ /* 0x040fe200078ec0ff */
[----:B------:R-:W-:Y:S01]  /*2780*/  IMAD.SHL.U32 R25, R15, 0x40, RZ ;  /* 0x000000400f197824 */ /* 0x000fe200078e00ff */
[--C-:B0-----:R-:W-:Y:S01]  /*2790*/  SHF.R.U32.HI R8, RZ, 0x2, R0.reuse ;  /* 0x00000002ff087819 */ /* 0x101fe20000011600 */
[----:B------:R-:W-:Y:S01]  /*27a0*/  UIADD3 UR5, UR9, UR5, URZ ;  /* 0x0000000509057290 */ /* 0x000fe2000fffe03f */
[----:B------:R-:W-:Y:S01]  /*27b0*/  LOP3.LUT R10, R0, 0x60, RZ, 0xc0, !PT ;  /* 0x00000060000a7812 */ /* 0x000fe200078ec0ff */
[----:B------:R-:W-:Y:S01]  /*27c0*/  ULDC UR12, c[0x0][0x284] ;  /* 0x0000a100000c7ab9 */ /* 0x000fe20000000800 */
[----:B------:R-:W-:Y:S01]  /*27d0*/  SHF.R.U32.HI R11, RZ, 0x7, R0 ;  /* 0x00000007ff0b7819 */ /* 0x000fe20000011600 */
[----:B------:R-:W-:Y:S01]  /*27e0*/  UISETP.GT.U32.AND UP0, UPT, UR5, 0x11, UPT ;  /* 0x000000110500788c */ /* 0x000fe2000bf04070 */
[----:B------:R-:W-:Y:S01]  /*27f0*/  LOP3.LUT R9, R8, 0x7, RZ, 0xc0, !PT ;  /* 0x0000000708097812 */ /* 0x000fe200078ec0ff */
[----:B------:R-:W-:Y:S01]  /*2800*/  UISETP.GE.U32.AND UP1, UPT, UR9, 0x12, UPT ;  /* 0x000000120900788c */ /* 0x000fe2000bf26070 */
[----:B------:R-:W-:Y:S01]  /*2810*/  SHF.R.U32.HI R10, RZ, 0x1, R10 ;  /* 0x00000001ff0a7819 */ /* 0x000fe2000001160a */
[----:B------:R-:W-:Y:S01]  /*2820*/  UISETP.LT.U32.AND UP0, UPT, UR9, 0x12, UP0 ;  /* 0x000000120900788c */ /* 0x000fe20008701070 */
[----:B------:R-:W-:Y:S01]  /*2830*/  LOP3.LUT R8, R11, 0x1, RZ, 0xc0, !PT ;  /* 0x000000010b087812 */ /* 0x000fe200078ec0ff */
[----:B------:R-:W-:Y:S01]  /*2840*/  ULDC.64 UR10, c[0x0][0x5d0] ;  /* 0x00017400000a7ab9 */ /* 0x000fe20000000a00 */
[----:B------:R-:W-:Y:S01]  /*2850*/  IADD3 R27, RZ, -R10, -R9 ;  /* 0x8000000aff1b7210 */ /* 0x000fe20007ffe809 */
[----:B------:R-:W-:Y:S01]  /*2860*/  UIMAD.WIDE.U32 UR6, UR5, 0x38e38e39, URZ ;  /* 0x38e38e39050678a5 */ /* 0x000fe2000f8e003f */
[----:B------:R-:W-:Y:S01]  /*2870*/  SHF.R.S32.HI R32, RZ, 0x1f, R73 ;  /* 0x0000001fff207819 */ /* 0x000fe20000011449 */
[----:B------:R-:W-:Y:S01]  /*2880*/  USEL UR8, URZ, 0x1, !UP0 ;  /* 0x000000013f087887 */ /* 0x000fe2000c000000 */
[C---:B------:R-:W-:Y:S01]  /*2890*/  IMAD.SHL.U32 R26, R8.reuse, 0x40, RZ ;  /* 0x00000040081a7824 */ /* 0x040fe200078e00ff */
[----:B------:R-:W-:Y:S01]  /*28a0*/  USHF.R.U32.HI UR6, URZ, 0x2, UR7 ;  /* 0x000000023f067899 */ /* 0x000fe20008011607 */
[----:B------:R-:W-:Y:S01]  /*28b0*/  IMAD R27, R8, -0x40, R27 ;  /* 0xffffffc0081b7824 */ /* 0x000fe200078e021b */
[----:B------:R-:W-:Y:S01]  /*28c0*/  ULOP3.LUT UR4, UR4, UR8, URZ, 0x3c, !UPT ;  /* 0x0000000804047292 */ /* 0x000fe2000f8e3c3f */
[----:B------:R-:W-:Y:S01]  /*28d0*/  IMAD R8, R32, UR10, RZ ;  /* 0x0000000a20087c24 */ /* 0x000fe2000f8e02ff */
[----:B-1----:R-:W-:Y:S01]  /*28e0*/  ISETP.GE.AND P0, PT, R25, R24, PT ;  /* 0x000000181900720c */ /* 0x002fe20003f06270 */
[----:B------:R-:W-:Y:S01]  /*28f0*/  IMAD R28, R14, -0x2, R24 ;  /* 0xfffffffe0e1c7824 */ /* 0x000fe200078e0218 */
[----:B------:R-:W-:Y:S01]  /*2900*/  LOP3.LUT R11, R26, 0x40, R9, 0xe2, !PT ;  /* 0x000000401a0b7812 */ /* 0x000fe200078ee209 */
[C---:B------:R-:W-:Y:S01]  /*2910*/  IMAD.SHL.U32 R24, R71.reuse, 0x80, RZ ;  /* 0x0000008047187824 */ /* 0x040fe200078e00ff */
[----:B------:R-:W-:Y:S01]  /*2920*/  UIMAD UR5, UR6, -0x12, UR5 ;  /* 0xffffffee060578a4 */ /* 0x000fe2000f8e0205 */
[----:B------:R-:W-:Y:S01]  /*2930*/  IMAD.SHL.U32 R14, R0, 0x2, RZ ;  /* 0x00000002000e7824 */ /* 0x000fe200078e00ff */
[----:B------:R-:W-:Y:S01]  /*2940*/  @UP1 ULOP3.LUT UR4, UR4, 0x1, UR6, 0x78, !UPT ;  /* 0x0000000104041892 */ /* 0x000fe2000f8e7806 */
[----:B------:R-:W-:Y:S01]  /*2950*/  IMAD.WIDE R30, R71, 0x80, RZ ;  /* 0x00000080471e7825 */ /* 0x000fe200078e02ff */
[----:B------:R-:W-:-:S02]  /*2960*/  ISETP.GE.OR P0, PT, R24, UR12, P0 ;  /* 0x0000000c18007c0c */ /* 0x000fc40008706670 */
[----:B------:R-:W-:Y:S01]  /*2970*/  LOP3.LUT R14, R25, 0x6, R14, 0xf8, !PT ;  /* 0x00000006190e7812 */ /* 0x000fe200078ef80e */
[C---:B------:R-:W-:Y:S01]  /*2980*/  IMAD R29, R73.reuse, UR11, R8 ;  /* 0x0000000b491d7c24 */ /* 0x040fe2000f8e0208 */
[----:B------:R-:W-:Y:S01]  /*2990*/  IADD3 R27, -R24, UR12, R27 ;  /* 0x0000000c181b7c10 */ /* 0x000fe2000fffe11b */
[----:B------:R-:W-:Y:S01]  /*29a0*/  IMAD.IADD R28, R28, 0x1, -R25 ;  /* 0x000000011c1c7824 */ /* 0x000fe200078e0a19 */
[----:B------:R-:W-:Y:S01]  /*29b0*/  SHF.R.S32.HI R15, RZ, 0x1f, R14 ;  /* 0x0000001fff0f7819 */ /* 0x000fe2000001140e */
[----:B------:R-:W-:Y:S01]  /*29c0*/  IMAD.MOV.U32 R26, RZ, RZ, -0x1 ;  /* 0xffffffffff1a7424 */ /* 0x000fe200078e00ff */
[----:B------:R-:W-:Y:S01]  /*29d0*/  LOP3.LUT R33, R30, R11, R10, 0xfe, !PT ;  /* 0x0000000b1e217212 */ /* 0x000fe200078efe0a */
[----:B------:R-:W-:-:S04]  /*29e0*/  IMAD.WIDE.U32 R8, R73, UR10, R14 ;  /* 0x0000000a49087c25 */ /* 0x000fc8000f8e000e */
[----:B------:R-:W-:Y:S01]  /*29f0*/  IMAD.IADD R9, R9, 0x1, R29 ;  /* 0x0000000109097824 */ /* 0x000fe200078e021d */
[----:B------:R-:W-:Y:S06]  /*2a00*/  @P0 BRA `(.L_x_38) ;  /* 0x0000002400940947 */ /* 0x000fec0003800000 */
[----:B------:R-:W0:Y:S01]  /*2a10*/  LDC.64 R24, c[0x0][0x5c8] ;  /* 0x00017200ff187b82 */ /* 0x000e220000000a00 */
[----:B------:R-:W-:Y:S01]  /*2a20*/  ULDC.64 UR6, c[0x0][0x5c0] ;  /* 0x0001700000067ab9 */ /* 0x000fe20000000a00 */
[----:B------:R-:W-:Y:S01]  /*2a30*/  BSSY B0, `(.L_x_38) ;  /* 0x0000262000007945 */ /* 0x000fe20003800000 */
[-C--:B0-----:R-:W-:Y:S02]  /*2a40*/  IMAD R10, R31, R24.reuse, RZ ;  /* 0x000000181f0a7224 */ /* 0x081fe400078e02ff */
[----:B------:R-:W-:-:S04]  /*2a50*/  IMAD.WIDE.U32 R8, R33, R24, R8 ;  /* 0x0000001821087225 */ /* 0x000fc800078e0008 */
[----:B------:R-:W-:Y:S01]  /*2a60*/  IMAD R11, R33, R25, R10 ;  /* 0x00000019210b7224 */ /* 0x000fe200078e020a */
[----:B------:R-:W-:Y:S02]  /*2a70*/  LEA R10, P0, R24, R8, 0x3 ;  /* 0x00000008180a7211 */ /* 0x000fe400078018ff */
[----:B------:R-:W-:Y:S01]  /*2a80*/  IADD3 R8, P1, R8, UR6, RZ ;  /* 0x0000000608087c10 */ /* 0x000fe2000ff3e0ff */
[----:B------:R-:W-:Y:S01]  /*2a90*/  IMAD.IADD R9, R9, 0x1, R11 ;  /* 0x0000000109097824 */ /* 0x000fe200078e020b */
[----:B------:R-:W-:-:S04]  /*2aa0*/  IADD3 R10, P2, R10, UR6, RZ ;  /* 0x000000060a0a7c10 */ /* 0x000fc8000ff5e0ff */
[----:B------:R-:W-:Y:S02]  /*2ab0*/  LEA.HI.X R11, R24, R9, R25, 0x3, P0 ;  /* 0x00000009180b7211 */ /* 0x000fe400000f1c19 */
[----:B----45:R-:W-:Y:S02]  /*2ac0*/  FSETP.NEU.AND P0, PT, R12, RZ, PT ;  /* 0x000000ff0c00720b */ /* 0x030fe40003f0d000 */
[----:B------:R-:W-:Y:S02]  /*2ad0*/  IADD3.X R9, R9, UR7, RZ, P1, !PT ;  /* 0x0000000709097c10 */ /* 0x000fe40008ffe4ff */
[----:B------:R-:W-:-:S09]  /*2ae0*/  IADD3.X R11, R11, UR7, RZ, P2, !PT ;  /* 0x000000070b0b7c10 */ /* 0x000fd200097fe4ff */
[----:B------:R-:W-:Y:S05]  /*2af0*/  @!P0 BRA `(.L_x_39) ;  /* 0x0000001c00148947 */ /* 0x000fea0003800000 */
[----:B------:R-:W-:Y:S01]  /*2b00*/  ULDC.64 UR6, c[0x0][0x5b8] ;  /* 0x00016e0000067ab9 */ /* 0x000fe20000000a00 */
[----:B------:R-:W-:Y:S01]  /*2b10*/  ISETP.GE.AND P0, PT, R28, 0x1, PT ;  /* 0x000000011c00780c */ /* 0x000fe20003f06270 */
[----:B------:R-:W-:Y:S01]  /*2b20*/  IMAD R32, R32, UR6, RZ ;  /* 0x0000000620207c24 */ /* 0x000fe2000f8e02ff */
[----:B------:R-:W-:Y:S01]  /*2b30*/  ULDC.64 UR10, c[0x0][0x5a8] ;  /* 0x00016a00000a7ab9 */ /* 0x000fe20000000a00 */
[----:B------:R-:W-:Y:S01]  /*2b40*/  IMAD.WIDE.U32 R24, R73, UR6, R14 ;  /* 0x0000000649187c25 */ /* 0x000fe2000f8e000e */
[----:B------:R-:W-:Y:S01]  /*2b50*/  ISETP.LT.OR P3, PT, R27, 0x1, !P0 ;  /* 0x000000011b00780c */ /* 0x000fe20004761670 */
[----:B------:R-:W-:Y:S02]  /*2b60*/  BSSY B1, `(.L_x_40) ;  /* 0x000000c000017945 */ /* 0x000fe40003800000 */
[----:B------:R-:W-:Y:S01]  /*2b70*/  IMAD R73, R73, UR7, R32 ;  /* 0x0000000749497c24 */ /* 0x000fe2000f8e0220 */
[----:B------:R-:W-:Y:S02]  /*2b80*/  ULDC.64 UR6, c[0x0][0x5b0] ;  /* 0x00016c0000067ab9 */ /* 0x000fe40000000a00 */
[----:B------:R-:W-:-:S02]  /*2b90*/  IMAD R29, R31, UR6, RZ ;  /* 0x000000061f1d7c24 */ /* 0x000fc4000f8e02ff */
[----:B------:R-:W-:Y:S02]  /*2ba0*/  IMAD.IADD R25, R25, 0x1, R73 ;  /* 0x0000000119197824 */ /* 0x000fe400078e0249 */
[C---:B------:R-:W-:Y:S02]  /*2bb0*/  IMAD R29, R33.reuse, UR7, R29 ;  /* 0x00000007211d7c24 */ /* 0x040fe4000f8e021d */
[----:B------:R-:W-:-:S03]  /*2bc0*/  IMAD.WIDE.U32 R14, R33, UR6, R24 ;  /* 0x00000006210e7c25 */ /* 0x000fc6000f8e0018 */
[----:B------:R-:W-:-:S04]  /*2bd0*/  IADD3 R14, P1, R14, UR10, RZ ;  /* 0x0000000a0e0e7c10 */ /* 0x000fc8000ff3e0ff */
[--C-:B------:R-:W-:Y:S02]  /*2be0*/  IADD3.X R15, R15, UR11, R29.reuse, P1, !PT ;  /* 0x0000000b0f0f7c10 */ /* 0x100fe40008ffe41d */
[----:B------:R-:W-:Y:S01]  /*2bf0*/  PRMT R29, RZ, 0x7610, R29 ;  /* 0x00007610ff1d7816 */ /* 0x000fe2000000001d */
[----:B------:R-:W-:Y:S06]  /*2c00*/  @P3 BRA `(.L_x_41) ;  /* 0x0000000000043947 */ /* 0x000fec0003800000 */
[----:B------:R0:W5:Y:S02]  /*2c10*/  LDG.E.U8 R29, desc[UR16][R14.64] ;  /* 0x000000100e1d7981 */ /* 0x000164000c1e1100 */
.L_x_41:
[----:B------:R-:W-:Y:S05]  /*2c20*/  BSYNC B1 ;  /* 0x0000000000017941 */ /* 0x000fea0003800000 */
.L_x_40:
[----:B-----5:R-:W-:Y:S01]  /*2c30*/  LOP3.LUT R29, R29, 0xff, RZ, 0xc0, !PT ;  /* 0x000000ff1d1d7812 */ /* 0x020fe200078ec0ff */
[----:B------:R-:W-:Y:S01]  /*2c40*/  BSSY B1, `(.L_x_42) ;  /* 0x000000c000017945 */ /* 0x000fe20003800000 */
[----:B------:R-:W-:Y:S02]  /*2c50*/  ISETP.GE.AND P1, PT, R28, 0x2, PT ;  /* 0x000000021c00780c */ /* 0x000fe40003f26270 */
[----:B------:R-:W-:Y:S02]  /*2c60*/  F2FP.F16.E5M2.UNPACK_B R29, R29 ;  /* 0x0000001dff1d723e */ /* 0x000fe400020004ff */
[----:B------:R-:W-:-:S03]  /*2c70*/  ISETP.LT.OR P2, PT, R27, 0x1, !P1 ;  /* 0x000000011b00780c */ /* 0x000fc60004f41670 */
[----:B------:R-:W-:-:S05]  /*2c80*/  HADD2.F32 R29, -RZ, R29.H0_H0 ;  /* 0x2000001dff1d7230 */ /* 0x000fca0000004100 */
[----:B------:R-:W-:Y:S01]  /*2c90*/  FMUL R32, R29, R12 ;  /* 0x0000000c1d207220 */ /* 0x000fe20000400000 */
[----:B------:R-:W-:-:S03]  /*2ca0*/  PRMT R29, RZ, 0x7610, R29 ;  /* 0x00007610ff1d7816 */ /* 0x000fc6000000001d */
[----:B--2---:R-:W-:-:S05]  /*2cb0*/  FFMA R32, R79, R7, R32 ;  /* 0x000000074f207223 */ /* 0x004fca0000000020 */
[----:B------:R-:W-:-:S05]  /*2cc0*/  F2FP.SATFINITE.E5M2.F32.PACK_AB_MERGE_C R35, RZ, R32, RZ ;  /* 0x00000020ff23723e */ /* 0x000fca00048060ff */
[----:B------:R1:W-:Y:S01]  /*2cd0*/  @!P3 STG.E.U8 desc[UR16][R8.64], R35 ;  /* 0x000000230800b986 */ /* 0x0003e2000c101110 */
[----:B------:R-:W-:Y:S05]  /*2ce0*/  @P2 BRA `(.L_x_43) ;  /* 0x0000000000042947 */ /* 0x000fea0003800000 */
[----:B------:R2:W5:Y:S02]  /*2cf0*/  LDG.E.U8 R29, desc[UR16][R14.64+0x1] ;  /* 0x000001100e1d7981 */ /* 0x000564000c1e1100 */
.L_x_43:
[----:B------:R-:W-:Y:S05]  /*2d00*/  BSYNC B1 ;  /* 0x0000000000017941 */ /* 0x000fea0003800000 */
.L_x_42:
[----:B-----5:R-:W-:Y:S01]  /*2d10*/  LOP3.LUT R29, R29, 0xff, RZ, 0xc0, !PT ;  /* 0x000000ff1d1d7812 */ /* 0x020fe200078ec0ff */
[----:B------:R-:W-:Y:S01]  /*2d20*/  BSSY B1, `(.L_x_44) ;  /* 0x0000012000017945 */ /* 0x000fe20003800000 */
[----:B------:R-:W-:Y:S02]  /*2d30*/  IADD3 R33, P3, R33, 0x8, RZ ;  /* 0x0000000821217810 */ /* 0x000fe40007f7e0ff */
[----:B------:R-:W-:Y:S02]  /*2d40*/  F2FP.F16.E5M2.UNPACK_B R29, R29 ;  /* 0x0000001dff1d723e */ /* 0x000fe400020004ff */
[----:B------:R-:W-:Y:S01]  /*2d50*/  ISETP.LT.OR P0, PT, R27, 0x9, !P0 ;  /* 0x000000091b00780c */ /* 0x000fe20004701670 */
[----:B------:R-:W-:Y:S02]  /*2d60*/  IMAD.X R30, RZ, RZ, R31, P3 ;  /* 0x000000ffff1e7224 */ /* 0x000fe400018e061f */
[----:B------:R-:W-:Y:S02]  /*2d70*/  HADD2.F32 R29, -RZ, R29.H0_H0 ;  /* 0x2000001dff1d7230 */ /* 0x000fe40000004100 */
[----:B------:R-:W-:-:S02]  /*2d80*/  IMAD R30, R30, UR6, RZ ;  /* 0x000000061e1e7c24 */ /* 0x000fc4000f8e02ff */
[----:B------:R-:W-:-:S04]  /*2d90*/  IMAD.WIDE.U32 R24, R33, UR6, R24 ;  /* 0x0000000621187c25 */ /* 0x000fc8000f8e0018 */
[----:B------:R-:W-:Y:S01]  /*2da0*/  FMUL R29, R29, R12 ;  /* 0x0000000c1d1d7220 */ /* 0x000fe20000400000 */
[----:B------:R-:W-:-:S03]  /*2db0*/  IMAD R33, R33, UR7, R30 ;  /* 0x0000000721217c24 */ /* 0x000fc6000f8e021e */
[----:B------:R-:W-:Y:S01]  /*2dc0*/  FFMA R29, R80, R7, R29 ;  /* 0x00000007501d7223 */ /* 0x000fe2000000001d */
[----:B------:R-:W-:-:S04]  /*2dd0*/  IADD3 R24, P3, R24, UR10, RZ ;  /* 0x0000000a18187c10 */ /* 0x000fc8000ff7e0ff */
[----:B------:R-:W-:Y:S02]  /*2de0*/  F2FP.SATFINITE.E5M2.F32.PACK_AB_MERGE_C R31, RZ, R29, RZ ;  /* 0x0000001dff1f723e */ /* 0x000fe400048060ff */
[----:B------:R-:W-:Y:S02]  /*2df0*/  IADD3.X R25, R25, UR11, R33, P3, !PT ;  /* 0x0000000b19197c10 */ /* 0x000fe40009ffe421 */
[----:B------:R-:W-:Y:S01]  /*2e00*/  PRMT R29, RZ, 0x7610, R29 ;  /* 0x00007610ff1d7816 */ /* 0x000fe2000000001d */
[----:B------:R3:W-:Y:S01]  /*2e10*/  @!P2 STG.E.U8 desc[UR16][R8.64+0x1], R31 ;  /* 0x0000011f0800a986 */ /* 0x0007e2000c101110 */
[----:B------:R-:W-:Y:S05]  /*2e20*/  @P0 BRA `(.L_x_45) ;  /* 0x0000000000040947 */ /* 0x000fea0003800000 */
[----:B------:R4:W5:Y:S02]  /*2e30*/  LDG.E.U8 R29, desc[UR16][R24.64] ;  /* 0x00000010181d7981 */ /* 0x000964000c1e1100 */
.L_x_45:
[----:B------:R-:W-:Y:S05]  /*2e40*/  BSYNC B1 ;  /* 0x0000000000017941 */ /* 0x000fea0003800000 */
.L_x_44:
[----:B-----5:R-:W-:Y:S01]  /*2e50*/  LOP3.LUT R29, R29, 0xff, RZ, 0xc0, !PT ;  /* 0x000000ff1d1d7812 */ /* 0x020fe200078ec0ff */
[----:B------:R-:W-:Y:S01]  /*2e60*/  BSSY B1, `(.L_x_46) ;  /* 0x000000b000017945 */ /* 0x000fe20003800000 */
[----:B------:R-:W-:Y:S02]  /*2e70*/  ISETP.LT.OR P1, PT, R27, 0x9, !P1 ;  /* 0x000000091b00780c */ /* 0x000fe40004f21670 */
[----:B------:R-:W-:-:S05]  /*2e80*/  F2FP.F16.E5M2.UNPACK_B R29, R29 ;  /* 0x0000001dff1d723e */ /* 0x000fca00020004ff */
[----:B------:R-:W-:-:S05]  /*2e90*/  HADD2.F32 R29, -RZ, R29.H0_H0 ;  /* 0x2000001dff1d7230 */ /* 0x000fca0000004100 */
[----:B------:R-:W-:Y:S01]  /*2ea0*/  FMUL R30, R29, R12 ;  /* 0x0000000c1d1e7220 */ /* 0x000fe20000400000 */
[----:B------:R-:W-:-:S03]  /*2eb0*/  PRMT R29, RZ, 0x7610, R29 ;  /* 0x00007610ff1d7816 */ /* 0x000fc6000000001d */
[----:B------:R-:W-:-:S05]  /*2ec0*/  FFMA R30, R77, R7, R30 ;  /* 0x000000074d1e7223 */ /* 0x000fca000000001e */
[----:B---3--:R-:W-:-:S05]  /*2ed0*/  F2FP.SATFINITE.E5M2.F32.PACK_AB_MERGE_C R31, RZ, R30, RZ ;  /* 0x0000001eff1f723e */ /* 0x008fca00048060ff */
[----:B------:R3:W-:Y:S01]  /*2ee0*/  @!P0 STG.E.U8 desc[UR16][R10.64], R31 ;  /* 0x0000001f0a008986 */ /* 0x0007e2000c101110 */
[----:B------:R-:W-:Y:S05]  /*2ef0*/  @P1 BRA `(.L_x_47) ;  /* 0x0000000000041947 */ /* 0x000fea0003800000 */
[----:B------:R0:W5:Y:S02]  /*2f00*/  LDG.E.U8 R29, desc[UR16][R24.64+0x1] ;  /* 0x00000110181d7981 */ /* 0x000164000c1e1100 */
.L_x_47:
[----:B------:R-:W-:Y:S05]  /*2f10*/  BSYNC B1 ;  /* 0x0000000000017941 */ /* 0x000fea0003800000 */
.L_x_46:
[----:B-----5:R-:W-:Y:S01]  /*2f20*/  LOP3.LUT R29, R29, 0xff, RZ, 0xc0, !PT ;  /* 0x000000ff1d1d7812 */ /* 0x020fe200078ec0ff */
[----:B------:R-:W-:Y:S01]  /*2f30*/  BSSY B1, `(.L_x_48) ;  /* 0x000000c000017945 */ /* 0x000fe20003800000 */
[----:B------:R-:W-:Y:S02]  /*2f40*/  ISETP.GE.AND P0, PT, R28, 0x9, PT ;  /* 0x000000091c00780c */ /* 0x000fe40003f06270 */
[----:B------:R-:W-:Y:S02]  /*2f50*/  F2FP.F16.E5M2.UNPACK_B R29, R29 ;  /* 0x0000001dff1d723e */ /* 0x000fe400020004ff */
[----:B------:R-:W-:-:S03]  /*2f60*/  ISETP.LT.OR P2, PT, R27, 0x1, !P0 ;  /* 0x000000011b00780c */ /* 0x000fc60004741670 */
[----:B------:R-:W-:-:S05]  /*2f70*/  HADD2.F32 R29, -RZ, R29.H0_H0 ;  /* 0x2000001dff1d7230 */ /* 0x000fca0000004100 */
[----:B------:R-:W-:-:S04]  /*2f80*/  FMUL R29, R29, R12 ;  /* 0x0000000c1d1d7220 */ /* 0x000fc80000400000 */
[----:B------:R-:W-:-:S05]  /*2f90*/  FFMA R29, R78, R7, R29 ;  /* 0x000000074e1d7223 */ /* 0x000fca000000001d */
[----:B---3--:R-:W-:Y:S02]  /*2fa0*/  F2FP.SATFINITE.E5M2.F32.PACK_AB_MERGE_C R31, RZ, R29, RZ ;  /* 0x0000001dff1f723e */ /* 0x008fe400048060ff */
[----:B------:R-:W-:-:S03]  /*2fb0*/  PRMT R29, RZ, 0x7610, R29 ;  /* 0x00007610ff1d7816 */ /* 0x000fc6000000001d */
[----:B------:R3:W-:Y:S01]  /*2fc0*/  @!P1 STG.E.U8 desc[UR16][R10.64+0x1], R31 ;  /* 0x0000011f0a009986 */ /* 0x0007e2000c101110 */
[----:B------:R-:W-:Y:S05]  /*2fd0*/  @P2 BRA `(.L_x_49) ;  /* 0x0000000000042947 */ /* 0x000fea0003800000 */
[----:B------:R0:W5:Y:S02]  /*2fe0*/  LDG.E.U8 R29, desc[UR16][R14.64+0x8] ;  /* 0x000008100e1d7981 */ /* 0x000164000c1e1100 */
.L_x_49:
[----:B------:R-:W-:Y:S05]  /*2ff0*/  BSYNC B1 ;  /* 0x0000000000017941 */ /* 0x000fea0003800000 */
.L_x_48:
        /* <DEDUP_REMOVED lines=13> */
.L_x_51:
[----:B------:R-:W-:Y:S05]  /*30d0*/  BSYNC B1 ;  /* 0x0000000000017941 */ /* 0x000fea0003800000 */
.L_x_50:
[----:B-----5:R-:W-:Y:S01]  /*30e0*/  LOP3.LUT R29, R29, 0xff, RZ, 0xc0, !PT ;  /* 0x000000ff1d1d7812 */ /* 0x020fe200078ec0ff */
[----:B------:R-:W-:Y:S01]  /*30f0*/  BSSY B1, `(.L_x_52) ;  /* 0x000000b000017945 */ /* 0x000fe20003800000 */
[----:B------:R-:W-:Y:S02]  /*3100*/  ISETP.LT.OR P0, PT, R27, 0x9, !P0 ;  /* 0x000000091b00780c */ /* 0x000fe40004701670 */
[----:B------:R-:W-:-:S05]  /*3110*/  F2FP.F16.E5M2.UNPACK_B R29, R29 ;  /* 0x0000001dff1d723e */ /* 0x000fca00020004ff */
        /* <DEDUP_REMOVED lines=8> */
.L_x_53:
[----:B------:R-:W-:Y:S05]  /*31a0*/  BSYNC B1 ;  /* 0x0000000000017941 */ /* 0x000fea0003800000 */
.L_x_52:
        /* <DEDUP_REMOVED lines=12> */
.L_x_55:
[----:B------:R-:W-:Y:S05]  /*3270*/  BSYNC B1 ;  /* 0x0000000000017941 */ /* 0x000fea0003800000 */
.L_x_54:
        /* <DEDUP_REMOVED lines=13> */
.L_x_57:
[----:B------:R-:W-:Y:S05]  /*3350*/  BSYNC B1 ;  /* 0x0000000000017941 */ /* 0x000fea0003800000 */
.L_x_56:
        /* <DEDUP_REMOVED lines=13> */
.L_x_59:
[----:B------:R-:W-:Y:S05]  /*3430*/  BSYNC B1 ;  /* 0x0000000000017941 */ /* 0x000fea0003800000 */
.L_x_58:
        /* <DEDUP_REMOVED lines=12> */
.L_x_61:
[----:B------:R-:W-:Y:S05]  /*3500*/  BSYNC B1 ;  /* 0x0000000000017941 */ /* 0x000fea0003800000 */
.L_x_60:
        /* <DEDUP_REMOVED lines=12> */
.L_x_63:
[----:B------:R-:W-:Y:S05]  /*35d0*/  BSYNC B1 ;  /* 0x0000000000017941 */ /* 0x000fea0003800000 */
.L_x_62:
        /* <DEDUP_REMOVED lines=13> */
.L_x_65:
[----:B------:R-:W-:Y:S05]  /*36b0*/  BSYNC B1 ;  /* 0x0000000000017941 */ /* 0x000fea0003800000 */
.L_x_64:
        /* <DEDUP_REMOVED lines=13> */
.L_x_67:
[----:B------:R-:W-:Y:S05]  /*3790*/  BSYNC B1 ;  /* 0x0000000000017941 */ /* 0x000fea0003800000 */
.L_x_66:
        /* <DEDUP_REMOVED lines=12> */
.L_x_69:
[----:B------:R-:W-:Y:S05]  /*3860*/  BSYNC B1 ;  /* 0x0000000000017941 */ /* 0x000fea0003800000 */
.L_x_68:
        /* <DEDUP_REMOVED lines=12> */
.L_x_71:
[----:B------:R-:W-:Y:S05]  /*3930*/  BSYNC B1 ;  /* 0x0000000000017941 */ /* 0x000fea0003800000 */
.L_x_70:
        /* <DEDUP_REMOVED lines=13> */
.L_x_73:
[----:B------:R-:W-:Y:S05]  /*3a10*/  BSYNC B1 ;  /* 0x0000000000017941 */ /* 0x000fea0003800000 */
.L_x_72:
        /* <DEDUP_REMOVED lines=13> */
.L_x_75:
[----:B------:R-:W-:Y:S05]  /*3af0*/  BSYNC B1 ;  /* 0x0000000000017941 */ /* 0x000fea0003800000 */
.L_x_74:
        /* <DEDUP_REMOVED lines=12> */
.L_x_77:
[----:B------:R-:W-:Y:S05]  /*3bc0*/  BSYNC B1 ;  /* 0x0000000000017941 */ /* 0x000fea0003800000 */
.L_x_76:
        /* <DEDUP_REMOVED lines=12> */
.L_x_79:
[----:B------:R-:W-:Y:S05]  /*3c90*/  BSYNC B1 ;  /* 0x0000000000017941 */ /* 0x000fea0003800000 */
.L_x_78:
        /* <DEDUP_REMOVED lines=13> */
.L_x_81:
[----:B------:R-:W-:Y:S05]  /*3d70*/  BSYNC B1 ;  /* 0x0000000000017941 */ /* 0x000fea0003800000 */
.L_x_80:
        /* <DEDUP_REMOVED lines=13> */
.L_x_83:
[----:B------:R-:W-:Y:S05]  /*3e50*/  BSYNC B1 ;  /* 0x0000000000017941 */ /* 0x000fea0003800000 */
.L_x_82:
        /* <DEDUP_REMOVED lines=12> */
.L_x_85:
[----:B------:R-:W-:Y:S05]  /*3f20*/  BSYNC B1 ;  /* 0x0000000000017941 */ /* 0x000fea0003800000 */
.L_x_84:
[----:B-----5:R-:W-:Y:S01]  /*3f30*/  LOP3.LUT R29, R29, 0xff, RZ, 0xc0, !PT ;  /* 0x000000ff1d1d7812 */ /* 0x020fe200078ec0ff */
[----:B------:R-:W-:Y:S01]  /*3f40*/  BSSY B1, `(.L_x_86) ;  /* 0x000000b000017945 */ /* 0x000fe20003800000 */
[----:B------:R-:W-:Y:S02]  /*3f50*/  ISETP.LT.OR P1, PT, R27, 0x9, !P1 ;  /* 0x000000091b00780c */ /* 0x000fe40004f21670 */
[----:B------:R-:W-:-:S05]  /*3f60*/  F2FP.F16.E5M2.UNPACK_B R29, R29 ;  /* 0x0000001dff1d723e */ /* 0x000fca00020004ff */
[----:B------:R-:W-:-:S05]  /*3f70*/  HADD2.F32 R29, -RZ, R29.H0_H0 ;  /* 0x2000001dff1d7230 */ /* 0x000fca0000004100 */
[----:B------:R-:W-:-:S04]  /*3f80*/  FMUL R30, R29, R12 ;  /* 0x0000000c1d1e7220 */ /* 0x000fc80000400000 */
[----:B------:R-:W-:Y:S01]  /*3f90*/  FFMA R30, R23, R7, R30 ;  /* 0x00000007171e7223 */ /* 0x000fe2000000001e */
[----:B------:R-:W-:-:S04]  /*3fa0*/  PRMT R23, RZ, 0x7610, R23 ;  /* 0x00007610ff177816 */ /* 0x000fc80000000017 */
[----:B------:R-:W-:-:S05]  /*3fb0*/  F2FP.SATFINITE.E5M2.F32.PACK_AB_MERGE_C R29, RZ, R30, RZ ;  /* 0x0000001eff1d723e */ /* 0x000fca00048060ff */
[----:B------:R0:W-:Y:S01]  /*3fc0*/  @!P0 STG.E.U8 desc[UR16][R10.64+0x28], R29 ;  /* 0x0000281d0a008986 */ /* 0x0001e2000c101110 */
[----:B------:R-:W-:Y:S05]  /*3fd0*/  @P1 BRA `(.L_x_87) ;  /* 0x0000000000041947 */ /* 0x000fea0003800000 */
[----:B------:R0:W5:Y:S02]  /*3fe0*/  LDG.E.U8 R23, desc[UR16][R24.64+0x29] ;  /* 0x0000291018177981 */ /* 0x000164000c1e1100 */
.L_x_87:
[----:B------:R-:W-:Y:S05]  /*3ff0*/  BSYNC B1 ;  /* 0x0000000000017941 */ /* 0x000fea0003800000 */
.L_x_86:
        /* <DEDUP_REMOVED lines=8> */
[----:B0-----:R-:W-:Y:S02]  /*4080*/  F2FP.SATFINITE.E5M2.F32.PACK_AB_MERGE_C R29, RZ, R23, RZ ;  /* 0x00000017ff1d723e */ /* 0x001fe400048060ff */
[----:B------:R-:W-:-:S03]  /*4090*/  PRMT R23, RZ, 0x7610, R23 ;  /* 0x00007610ff177816 */ /* 0x000fc60000000017 */
[----:B------:R0:W-:Y:S01]  /*40a0*/  @!P1 STG.E.U8 desc[UR16][R10.64+0x29], R29 ;  /* 0x0000291d0a009986 */ /* 0x0001e2000c101110 */
[----:B------:R-:W-:Y:S05]  /*40b0*/  @P2 BRA `(.L_x_89) ;  /* 0x0000000000042947 */ /* 0x000fea0003800000 */
[----:B------:R0:W5:Y:S02]  /*40c0*/  LDG.E.U8 R23, desc[UR16][R14.64+0x30] ;  /* 0x000030100e177981 */ /* 0x000164000c1e1100 */
.L_x_89:
[----:B------:R-:W-:Y:S05]  /*40d0*/  BSYNC B1 ;  /* 0x0000000000017941 */ /* 0x000fea0003800000 */
.L_x_88:
[----:B-----5:R-:W-:Y:S01]  /*40e0*/  LOP3.LUT R23, R23, 0xff, RZ, 0xc0, !PT ;  /* 0x000000ff17177812 */ /* 0x020fe200078ec0ff */
[----:B------:R-:W-:Y:S01]  /*40f0*/  BSSY B1, `(.L_x_90) ;  /* 0x000000c000017945 */ /* 0x000fe20003800000 */
[----:B------:R-:W-:Y:S02]  /*4100*/  ISETP.GE.AND P1, PT, R28, 0x32, PT ;  /* 0x000000321c00780c */ /* 0x000fe40003f26270 */
[----:B------:R-:W-:Y:S02]  /*4110*/  F2FP.F16.E5M2.UNPACK_B R23, R23 ;  /* 0x00000017ff17723e */ /* 0x000fe400020004ff */
[----:B------:R-:W-:-:S03]  /*4120*/  ISETP.LT.OR P3, PT, R27, 0x1, !P1 ;  /* 0x000000011b00780c */ /* 0x000fc60004f61670 */
        /* <DEDUP_REMOVED lines=8> */
.L_x_91:
[----:B------:R-:W-:Y:S05]  /*41b0*/  BSYNC B1 ;  /* 0x0000000000017941 */ /* 0x000fea0003800000 */
.L_x_90:
[----:B-----5:R-:W-:Y:S01]  /*41c0*/  LOP3.LUT R21, R21, 0xff, RZ, 0xc0, !PT ;  /* 0x000000ff15157812 */ /* 0x020fe200078ec0ff */
[----:B------:R-:W-:Y:S01]  /*41d0*/  BSSY B1, `(.L_x_92) ;  /* 0x000000b000017945 */ /* 0x000fe20003800000 */
[----:B------:R-:W-:Y:S02]  /*41e0*/  ISETP.LT.OR P0, PT, R27, 0x9, !P0 ;  /* 0x000000091b00780c */ /* 0x000fe40004701670 */
[----:B------:R-:W-:-:S05]  /*41f0*/  F2FP.F16.E5M2.UNPACK_B R21, R21 ;  /* 0x00000015ff15723e */ /* 0x000fca00020004ff */
        /* <DEDUP_REMOVED lines=8> */
.L_x_93:
[----:B------:R-:W-:Y:S05]  /*4280*/  BSYNC B1 ;  /* 0x0000000000017941 */ /* 0x000fea0003800000 */
.L_x_92:
        /* <DEDUP_REMOVED lines=12> */
.L_x_95:
[----:B------:R-:W-:Y:S05]  /*4350*/  BSYNC B1 ;  /* 0x0000000000017941 */ /* 0x000fea0003800000 */
.L_x_94:
        /* <DEDUP_REMOVED lines=13> */
.L_x_97:
[----:B------:R-:W-:Y:S05]  /*4430*/  BSYNC B1 ;  /* 0x0000000000017941 */ /* 0x000fea0003800000 */
.L_x_96:
        /* <DEDUP_REMOVED lines=13> */
.L_x_99:
[----:B------:R-:W-:Y:S05]  /*4510*/  BSYNC B1 ;  /* 0x0000000000017941 */ /* 0x000fea0003800000 */
.L_x_98:
[----:B-----5:R-:W-:Y:S01]  /*4520*/  LOP3.LUT R17, R17, 0xff, RZ, 0xc0, !PT ;  /* 0x000000ff11117812 */ /* 0x020fe200078ec0ff */
[----:B------:R-:W-:Y:S01]  /*4530*/  BSSY B1, `(.L_x_100) ;  /* 0x000000b000017945 */ /* 0x000fe20003800000 */
[----:B------:R-:W-:Y:S02]  /*4540*/  ISETP.LT.OR P0, PT, R27, 0x9, !P0 ;  /* 0x000000091b00780c */ /* 0x000fe40004701670 */
[----:B------:R-:W-:Y:S02]  /*4550*/  F2FP.F16.E5M2.UNPACK_B R17, R17 ;  /* 0x00000011ff11723e */ /* 0x000fe400020004ff */
[----:B0-2---:R-:W-:-:S03]  /*4560*/  PRMT R14, RZ, 0x7610, R14 ;  /* 0x00007610ff0e7816 */ /* 0x005fc6000000000e */
[----:B------:R-:W-:-:S05]  /*4570*/  HADD2.F32 R17, -RZ, R17.H0_H0 ;  /* 0x20000011ff117230 */ /* 0x000fca0000004100 */
[----:B------:R-:W-:-:S04]  /*4580*/  FMUL R17, R17, R12 ;  /* 0x0000000c11117220 */ /* 0x000fc80000400000 */
[----:B------:R-:W-:-:S05]  /*4590*/  FFMA R17, R18, R7, R17 ;  /* 0x0000000712117223 */ /* 0x000fca0000000011 */
[----:B------:R-:W-:-:S05]  /*45a0*/  F2FP.SATFINITE.E5M2.F32.PACK_AB_MERGE_C R17, RZ, R17, RZ ;  /* 0x00000011ff11723e */ /* 0x000fca00048060ff */
[----:B------:R0:W-:Y:S01]  /*45b0*/  @!P3 STG.E.U8 desc[UR16][R8.64+0x39], R17 ;  /* 0x000039110800b986 */ /* 0x0001e2000c101110 */
[----:B------:R-:W-:Y:S05]  /*45c0*/  @P0 BRA `(.L_x_101) ;  /* 0x0000000000040947 */ /* 0x000fea0003800000 */
[----:B------:R2:W5:Y:S02]  /*45d0*/  LDG.E.U8 R14, desc[UR16][R24.64+0x38] ;  /* 0x00003810180e7981 */ /* 0x000564000c1e1100 */
.L_x_101:
[----:B------:R-:W-:Y:S05]  /*45e0*/  BSYNC B1 ;  /* 0x0000000000017941 */ /* 0x000fea0003800000 */
.L_x_100:
[----:B-----5:R-:W-:Y:S01]  /*45f0*/  LOP3.LUT R14, R14, 0xff, RZ, 0xc0, !PT ;  /* 0x000000ff0e0e7812 */ /* 0x020fe200078ec0ff */
[----:B------:R-:W-:Y:S01]  /*4600*/  BSSY B1, `(.L_x_102) ;  /* 0x000000b000017945 */ /* 0x000fe20003800000 */
[----:B------:R-:W-:Y:S02]  /*4610*/  ISETP.LT.OR P1, PT, R27, 0x9, !P1 ;  /* 0x000000091b00780c */ /* 0x000fe40004f21670 */
[----:B------:R-:W-:-:S05]  /*4620*/  F2FP.F16.E5M2.UNPACK_B R14, R14 ;  /* 0x0000000eff0e723e */ /* 0x000fca00020004ff */
[----:B01-3--:R-:W-:-:S05]  /*4630*/  HADD2.F32 R9, -RZ, R14.H0_H0 ;  /* 0x2000000eff097230 */ /* 0x00bfca0000004100 */
[----:B------:R-:W-:-:S04]  /*4640*/  FMUL R8, R9, R12 ;  /* 0x0000000c09087220 */ /* 0x000fc80000400000 */
[----:B------:R-:W-:-:S05]  /*4650*/  FFMA R8, R13, R7, R8 ;  /* 0x000000070d087223 */ /* 0x000fca0000000008 */
[----:B------:R-:W-:Y:S02]  /*4660*/  F2FP.SATFINITE.E5M2.F32.PACK_AB_MERGE_C R9, RZ, R8, RZ ;  /* 0x00000008ff09723e */ /* 0x000fe400048060ff */
[----:B------:R-:W-:-:S03]  /*4670*/  PRMT R8, RZ, 0x7610, R8 ;  /* 0x00007610ff087816 */ /* 0x000fc60000000008 */
[----:B------:R0:W-:Y:S01]  /*4680*/  @!P0 STG.E.U8 desc[UR16][R10.64+0x38], R9 ;  /* 0x000038090a008986 */ /* 0x0001e2000c101110 */
[----:B------:R-:W-:Y:S05]  /*4690*/  @P1 BRA `(.L_x_103) ;  /* 0x0000000000041947 */ /* 0x000fea0003800000 */
[----:B------:R1:W5:Y:S02]  /*46a0*/  LDG.E.U8 R8, desc[UR16][R24.64+0x39] ;  /* 0x0000391018087981 */ /* 0x000364000c1e1100 */
.L_x_103:
[----:B------:R-:W-:Y:S05]  /*46b0*/  BSYNC B1 ;  /* 0x0000000000017941 */ /* 0x000fea0003800000 */
.L_x_102:
[----:B------:R-:W-:Y:S05]  /*46c0*/  @P1 BRA `(.L_x_104) ;  /* 0x0000000800601947 */ /* 0x000fea0003800000 */
[----:B-----5:R-:W-:-:S04]  /*46d0*/  LOP3.LUT R8, R8, 0xff, RZ, 0xc0, !PT ;  /* 0x000000ff08087812 */ /* 0x020fc800078ec0ff */
[----:B------:R-:W-:-:S05]  /*46e0*/  F2FP.F16.E5M2.UNPACK_B R8, R8 ;  /* 0x00000008ff08723e */ /* 0x000fca00020004ff */
[----:B0-----:R-:W-:-:S05]  /*46f0*/  HADD2.F32 R9, -RZ, R8.H0_H0 ;  /* 0x20000008ff097230 */ /* 0x001fca0000004100 */
[----:B------:R-:W-:-:S04]  /*4700*/  FMUL R9, R9, R12 ;  /* 0x0000000c09097220 */ /* 0x000fc80000400000 */
[----:B------:R-:W-:-:S05]  /*4710*/  FFMA R9, R16, R7, R9 ;  /* 0x0000000710097223 */ /* 0x000fca0000000009 */
[----:B------:R-:W-:-:S05]  /*4720*/  F2FP.SATFINITE.E5M2.F32.PACK_AB_MERGE_C R9, RZ, R9, RZ ;  /* 0x00000009ff09723e */ /* 0x000fca00048060ff */
[----:B------:R3:W-:Y:S01]  /*4730*/  STG.E.U8 desc[UR16][R10.64+0x39], R9 ;  /* 0x000039090a007986 */ /* 0x0007e2000c101110 */
[----:B------:R-:W-:Y:S05]  /*4740*/  BRA `(.L_x_104) ;  /* 0x0000000800407947 */ /* 0x000fea0003800000 */
.L_x_39:
[C---:B------:R-:W-:Y:S01]  /*4750*/  ISETP.GE.AND P3, PT, R28.reuse, 0x1, PT ;  /* 0x000000011c00780c */ /* 0x040fe20003f66270 */
[-C--:B--2---:R-:W-:Y:S01]  /*4760*/  FMUL R79, R79, R7.reuse ;  /* 0x000000074f4f7220 */ /* 0x084fe20000400000 */
[----:B------:R-:W-:Y:S01]  /*4770*/  ISETP.GE.AND P0, PT, R28, 0x2, PT ;  /* 0x000000021c00780c */ /* 0x000fe20003f06270 */
[-C--:B------:R-:W-:Y:S01]  /*4780*/  FMUL R80, R80, R7.reuse ;  /* 0x0000000750507220 */ /* 0x080fe20000400000 */
[----:B------:R-:W-:Y:S01]  /*4790*/  ISETP.LT.OR P1, PT, R27, 0x1, !P3 ;  /* 0x000000011b00780c */ /* 0x000fe20005f21670 */
[-C--:B------:R-:W-:Y:S01]  /*47a0*/  FMUL R77, R77, R7.reuse ;  /* 0x000000074d4d7220 */ /* 0x080fe20000400000 */
[C---:B------:R-:W-:Y:S01]  /*47b0*/  ISETP.LT.OR P2, PT, R27.reuse, 0x1, !P0 ;  /* 0x000000011b00780c */ /* 0x040fe20004741670 */
[-C--:B------:R-:W-:Y:S01]  /*47c0*/  FMUL R78, R78, R7.reuse ;  /* 0x000000074e4e7220 */ /* 0x080fe20000400000 */
[----:B------:R-:W-:Y:S01]  /*47d0*/  ISETP.LT.OR P3, PT, R27, 0x9, !P3 ;  /* 0x000000091b00780c */ /* 0x000fe20005f61670 */
[----:B------:R-:W-:Y:S01]  /*47e0*/  FMUL R75, R75, R7 ;  /* 0x000000074b4b7220 */ /* 0x000fe20000400000 */
[----:B------:R-:W-:Y:S01]  /*47f0*/  F2FP.SATFINITE.E5M2.F32.PACK_AB_MERGE_C R79, RZ, R79, RZ ;  /* 0x0000004fff4f723e */ /* 0x000fe200048060ff */
[-C--:B------:R-:W-:Y:S01]  /*4800*/  FMUL R76, R76, R7.reuse ;  /* 0x000000074c4c7220 */ /* 0x080fe20000400000 */
[----:B------:R-:W-:Y:S01]  /*4810*/  F2FP.SATFINITE.E5M2.F32.PACK_AB_MERGE_C R15, RZ, R80, RZ ;  /* 0x00000050ff0f723e */ /* 0x000fe200048060ff */
[----:B------:R-:W-:Y:S01]  /*4820*/  FMUL R74, R74, R7 ;  /* 0x000000074a4a7220 */ /* 0x000fe20000400000 */
[----:B------:R-:W-:Y:S01]  /*4830*/  F2FP.SATFINITE.E5M2.F32.PACK_AB_MERGE_C R77, RZ, R77, RZ ;  /* 0x0000004dff4d723e */ /* 0x000fe200048060ff */
[-C--:B------:R-:W-:Y:S01]  /*4840*/  FMUL R72, R72, R7.reuse ;  /* 0x0000000748487220 */ /* 0x080fe20000400000 */
[----:B------:R-:W-:Y:S01]  /*4850*/  ISETP.LT.OR P0, PT, R27, 0x9, !P0 ;  /* 0x000000091b00780c */ /* 0x000fe20004701670 */
[----:B------:R-:W-:Y:S01]  /*4860*/  @!P1 STG.E.U8 desc[UR16][R8.64], R79 ;  /* 0x0000004f08009986 */ /* 0x000fe2000c101110 */
[C---:B------:R-:W-:Y:S01]  /*4870*/  ISETP.GE.AND P1, PT, R28.reuse, 0x9, PT ;  /* 0x000000091c00780c */ /* 0x040fe20003f26270 */
[----:B------:R-:W-:Y:S01]  /*4880*/  FMUL R69, R69, R7 ;  /* 0x0000000745457220 */ /* 0x000fe20000400000 */
[----:B------:R-:W-:Y:S01]  /*4890*/  F2FP.SATFINITE.E5M2.F32.PACK_AB_MERGE_C R75, RZ, R75, RZ ;  /* 0x0000004bff4b723e */ /* 0x000fe200048060ff */
[----:B------:R0:W-:Y:S01]  /*48a0*/  @!P2 STG.E.U8 desc[UR16][R8.64+0x1], R15 ;  /* 0x0000010f0800a986 */ /* 0x0001e2000c101110 */
[----:B------:R-:W-:Y:S01]  /*48b0*/  ISETP.GE.AND P2, PT, R28, 0xa, PT ;  /* 0x0000000a1c00780c */ /* 0x000fe20003f46270 */
[-C--:B------:R-:W-:Y:S01]  /*48c0*/  FMUL R70, R70, R7.reuse ;  /* 0x0000000746467220 */ /* 0x080fe20000400000 */
[----:B------:R-:W-:Y:S01]  /*48d0*/  F2FP.SATFINITE.E5M2.F32.PACK_AB_MERGE_C R25, RZ, R76, RZ ;  /* 0x0000004cff19723e */ /* 0x000fe200048060ff */
[----:B------:R-:W-:Y:S01]  /*48e0*/  @!P3 STG.E.U8 desc[UR16][R10.64], R77 ;  /* 0x0000004d0a00b986 */ /* 0x000fe2000c101110 */
[C---:B------:R-:W-:Y:S01]  /*48f0*/  ISETP.LT.OR P3, PT, R27.reuse, 0x1, !P1 ;  /* 0x000000011b00780c */ /* 0x040fe20004f61670 */
[-C--:B------:R-:W-:Y:S01]  /*4900*/  FMUL R68, R68, R7.reuse ;  /* 0x0000000744447220 */ /* 0x080fe20000400000 */
[----:B------:R-:W-:Y:S01]  /*4910*/  ISETP.LT.OR P5, PT, R27, 0x1, !P2 ;  /* 0x000000011b00780c */ /* 0x000fe200057a1670 */
[-C--:B------:R-:W-:Y:S01]  /*4920*/  FMUL R67, R67, R7.reuse ;  /* 0x0000000743437220 */ /* 0x080fe20000400000 */
[----:B------:R-:W-:Y:S01]  /*4930*/  ISETP.LT.OR P1, PT, R27, 0x9, !P1 ;  /* 0x000000091b00780c */ /* 0x000fe20004f21670 */
[-C--:B------:R-:W-:Y:S01]  /*4940*/  FMUL R65, R65, R7.reuse ;  /* 0x0000000741417220 */ /* 0x080fe20000400000 */
[----:B------:R-:W-:Y:S01]  /*4950*/  F2FP.SATFINITE.E5M2.F32.PACK_AB_MERGE_C R29, RZ, R74, RZ ;  /* 0x0000004aff1d723e */ /* 0x000fe200048060ff */
[-C--:B------:R-:W-:Y:S01]  /*4960*/  FMUL R66, R66, R7.reuse ;  /* 0x0000000742427220 */ /* 0x080fe20000400000 */
[----:B0-----:R-:W-:Y:S01]  /*4970*/  F2FP.SATFINITE.E5M2.F32.PACK_AB_MERGE_C R15, RZ, R78, RZ ;  /* 0x0000004eff0f723e */ /* 0x001fe200048060ff */
[-C--:B------:R-:W-:Y:S01]  /*4980*/  FMUL R64, R64, R7.reuse ;  /* 0x0000000740407220 */ /* 0x080fe20000400000 */
[----:B------:R-:W-:Y:S01]  /*4990*/  ISETP.LT.OR P2, PT, R27, 0x9, !P2 ;  /* 0x000000091b00780c */ /* 0x000fe20005741670 */
[-C--:B------:R-:W-:Y:S01]  /*49a0*/  FMUL R63, R63, R7.reuse ;  /* 0x000000073f3f7220 */ /* 0x080fe20000400000 */
[----:B------:R-:W-:Y:S01]  /*49b0*/  F2FP.SATFINITE.E5M2.F32.PACK_AB_MERGE_C R31, RZ, R72, RZ ;  /* 0x00000048ff1f723e */ /* 0x000fe200048060ff */
[----:B------:R0:W-:Y:S01]  /*49c0*/  @!P0 STG.E.U8 desc[UR16][R10.64+0x1], R15 ;  /* 0x0000010f0a008986 */ /* 0x0001e2000c101110 */
[C---:B------:R-:W-:Y:S01]  /*49d0*/  ISETP.GE.AND P0, PT, R28.reuse, 0x11, PT ;  /* 0x000000111c00780c */ /* 0x040fe20003f06270 */
[----:B------:R-:W-:Y:S01]  /*49e0*/  FMUL R61, R61, R7 ;  /* 0x000000073d3d7220 */ /* 0x000fe20000400000 */
[----:B------:R-:W-:Y:S01]  /*49f0*/  F2FP.SATFINITE.E5M2.F32.PACK_AB_MERGE_C R69, RZ, R69, RZ ;  /* 0x00000045ff45723e */ /* 0x000fe200048060ff */
[----:B------:R-:W-:Y:S01]  /*4a00*/  @!P3 STG.E.U8 desc[UR16][R8.64+0x8], R75 ;  /* 0x0000084b0800b986 */ /* 0x000fe2000c101110 */
[----:B------:R-:W-:Y:S01]  /*4a10*/  ISETP.GE.AND P3, PT, R28, 0x12, PT ;  /* 0x000000121c00780c */ /* 0x000fe20003f66270 */
[----:B------:R-:W-:Y:S01]  /*4a20*/  FMUL R62, R62, R7 ;  /* 0x000000073e3e7220 */ /* 0x000fe20000400000 */
[----:B------:R-:W-:Y:S01]  /*4a30*/  F2FP.SATFINITE.E5M2.F32.PACK_AB_MERGE_C R67, RZ, R67, RZ ;  /* 0x00000043ff43723e */ /* 0x000fe200048060ff */
[----:B------:R1:W-:Y:S01]  /*4a40*/  @!P5 STG.E.U8 desc[UR16][R8.64+0x9], R25 ;  /* 0x000009190800d986 */ /* 0x0003e2000c101110 */
[----:B------:R-:W-:Y:S01]  /*4a50*/  ISETP.LT.OR P5, PT, R27, 0x1, !P3 ;  /* 0x000000011b00780c */ /* 0x000fe20005fa1670 */
[-C--:B------:R-:W-:Y:S01]  /*4a60*/  FMUL R59, R59, R7.reuse ;  /* 0x000000073b3b7220 */ /* 0x080fe20000400000 */
[C---:B------:R-:W-:Y:S01]  /*4a70*/  ISETP.LT.OR P3, PT, R27.reuse, 0x9, !P3 ;  /* 0x000000091b00780c */ /* 0x040fe20005f61670 */
[----:B------:R-:W-:Y:S01]  /*4a80*/  @!P1 STG.E.U8 desc[UR16][R10.64+0x8], R29 ;  /* 0x0000081d0a009986 */ /* 0x000fe2000c101110 */
[----:B------:R-:W-:Y:S01]  /*4a90*/  ISETP.LT.OR P1, PT, R27, 0x1, !P0 ;  /* 0x000000011b00780c */ /* 0x000fe20004721670 */
[-C--:B------:R-:W-:Y:S01]  /*4aa0*/  FMUL R60, R60, R7.reuse ;  /* 0x000000073c3c7220 */ /* 0x080fe20000400000 */
[----:B0-----:R-:W-:Y:S01]  /*4ab0*/  F2FP.SATFINITE.E5M2.F32.PACK_AB_MERGE_C R15, RZ, R70, RZ ;  /* 0x00000046ff0f723e */ /* 0x001fe200048060ff */
[----:B------:R-:W-:Y:S01]  /*4ac0*/  @!P2 STG.E.U8 desc[UR16][R10.64+0x9], R31 ;  /* 0x0000091f0a00a986 */ /* 0x000fe2000c101110 */
[----:B------:R-:W-:Y:S01]  /*4ad0*/  ISETP.GE.AND P2, PT, R28, 0x19, PT ;  /* 0x000000191c00780c */ /* 0x000fe20003f46270 */
[-C--:B------:R-:W-:Y:S01]  /*4ae0*/  FMUL R57, R57, R7.reuse ;  /* 0x0000000739397220 */ /* 0x080fe20000400000 */
[C---:B------:R-:W-:Y:S01]  /*4af0*/  ISETP.LT.OR P0, PT, R27.reuse, 0x9, !P0 ;  /* 0x000000091b00780c */ /* 0x040fe20004701670 */
[-C--:B------:R-:W-:Y:S01]  /*4b00*/  FMUL R58, R58, R7.reuse ;  /* 0x000000073a3a7220 */ /* 0x080fe20000400000 */
[----:B------:R-:W-:Y:S01]  /*4b10*/  ISETP.LT.OR P6, PT, R27, 0x1, !P2 ;  /* 0x000000011b00780c */ /* 0x000fe200057c1670 */
[----:B------:R0:W-:Y:S01]  /*4b20*/  @!P5 STG.E.U8 desc[UR16][R8.64+0x11], R15 ;  /* 0x0000110f0800d986 */ /* 0x0001e2000c101110 */
[----:B-1----:R-:W-:Y:S01]  /*4b30*/  F2FP.SATFINITE.E5M2.F32.PACK_AB_MERGE_C R25, RZ, R68, RZ ;  /* 0x00000044ff19723e */ /* 0x002fe200048060ff */
[----:B------:R-:W-:Y:S01]  /*4b40*/  FMUL R56, R56, R7 ;  /* 0x0000000738387220 */ /* 0x000fe20000400000 */
[----:B------:R-:W-:Y:S01]  /*4b50*/  F2FP.SATFINITE.E5M2.F32.PACK_AB_MERGE_C R65, RZ, R65, RZ ;  /* 0x00000041ff41723e */ /* 0x000fe200048060ff */
[----:B------:R-:W-:Y:S01]  /*4b60*/  @!P1 STG.E.U8 desc[UR16][R8.64+0x10], R69 ;  /* 0x0000104508009986 */ /* 0x000fe2000c101110 */
[----:B------:R-:W-:Y:S01]  /*4b70*/  ISETP.GE.AND P1, PT, R28, 0x1a, PT ;  /* 0x0000001a1c00780c */ /* 0x000fe20003f26270 */
[-C--:B------:R-:W-:Y:S01]  /*4b80*/  FMUL R23, R23, R7.reuse ;  /* 0x0000000717177220 */ /* 0x080fe20000400000 */
[C---:B------:R-:W-:Y:S01]  /*4b90*/  ISETP.LT.OR P2, PT, R27.reuse, 0x9, !P2 ;  /* 0x000000091b00780c */ /* 0x040fe20005741670 */
[----:B------:R1:W-:Y:S01]  /*4ba0*/  @!P3 STG.E.U8 desc[UR16][R10.64+0x11], R25 ;  /* 0x000011190a00b986 */ /* 0x0003e2000c101110 */
[----:B------:R-:W-:Y:S01]  /*4bb0*/  ISETP.LT.OR P5, PT, R27, 0x1, !P1 ;  /* 0x000000011b00780c */ /* 0x000fe20004fa1670 */
[-C--:B------:R-:W-:Y:S01]  /*4bc0*/  FMUL R21, R21, R7.reuse ;  /* 0x0000000715157220 */ /* 0x080fe20000400000 */
[----:B------:R-:W-:Y:S01]  /*4bd0*/  ISETP.LT.OR P3, PT, R27, 0x9, !P1 ;  /* 0x000000091b00780c */ /* 0x000fe20004f61670 */
[----:B------:R-:W-:Y:S01]  /*4be0*/  @!P0 STG.E.U8 desc[UR16][R10.64+0x10], R67 ;  /* 0x000010430a008986 */ /* 0x000fe2000c101110 */
[----:B0-----:R-:W-:Y:S01]  /*4bf0*/  F2FP.SATFINITE.E5M2.F32.PACK_AB_MERGE_C R15, RZ, R66, RZ ;  /* 0x00000042ff0f723e */ /* 0x001fe200048060ff */
[-C--:B------:R-:W-:Y:S01]  /*4c00*/  FMUL R22, R22, R7.reuse ;  /* 0x0000000716167220 */ /* 0x080fe20000400000 */
[C---:B------:R-:W-:Y:S01]  /*4c10*/  ISETP.GE.AND P0, PT, R28.reuse, 0x21, PT ;  /* 0x000000211c00780c */ /* 0x040fe20003f06270 */
[----:B------:R-:W-:Y:S01]  /*4c20*/  @!P6 STG.E.U8 desc[UR16][R8.64+0x18], R65 ;  /* 0x000018410800e986 */ /* 0x000fe2000c101110 */
[----:B------:R-:W-:Y:S01]  /*4c30*/  ISETP.GE.AND P1, PT, R28, 0x22, PT ;  /* 0x000000221c00780c */ /* 0x000fe20003f26270 */
[-C--:B------:R-:W-:Y:S01]  /*4c40*/  FMUL R19, R19, R7.reuse ;  /* 0x0000000713137220 */ /* 0x080fe20000400000 */
[C---:B------:R-:W-:Y:S01]  /*4c50*/  ISETP.LT.OR P6, PT, R27.reuse, 0x1, !P0 ;  /* 0x000000011b00780c */ /* 0x040fe200047c1670 */
[-C--:B------:R-:W-:Y:S01]  /*4c60*/  FMUL R20, R20, R7.reuse ;  /* 0x0000000714147220 */ /* 0x080fe20000400000 */
[----:B-1----:R-:W-:Y:S01]  /*4c70*/  F2FP.SATFINITE.E5M2.F32.PACK_AB_MERGE_C R25, RZ, R64, RZ ;  /* 0x00000040ff19723e */ /* 0x002fe200048060ff */
[----:B------:R0:W-:Y:S01]  /*4c80*/  @!P5 STG.E.U8 desc[UR16][R8.64+0x19], R15 ;  /* 0x0000190f0800d986 */ /* 0x0001e2000c101110 */
[----:B------:R-:W-:Y:S01]  /*4c90*/  ISETP.LT.OR P5, PT, R27, 0x1, !P1 ;  /* 0x000000011b00780c */ /* 0x000fe20004fa1670 */
[----:B------:R-:W-:Y:S01]  /*4ca0*/  FMUL R17, R17, R7 ;  /* 0x0000000711117220 */ /* 0x000fe20000400000 */
[----:B------:R-:W-:Y:S01]  /*4cb0*/  F2FP.SATFINITE.E5M2.F32.PACK_AB_MERGE_C R63, RZ, R63, RZ ;  /* 0x0000003fff3f723e */ /* 0x000fe200048060ff */
[----:B------:R1:W-:Y:S01]  /*4cc0*/  @!P3 STG.E.U8 desc[UR16][R10.64+0x19], R25 ;  /* 0x000019190a00b986 */ /* 0x0003e2000c101110 */
[----:B------:R-:W-:Y:S01]  /*4cd0*/  F2FP.SATFINITE.E5M2.F32.PACK_AB_MERGE_C R61, RZ, R61, RZ ;  /* 0x0000003dff3d723e */ /* 0x000fe200048060ff */
[-C--:B------:R-:W-:Y:S01]  /*4ce0*/  FMUL R18, R18, R7.reuse ;  /* 0x0000000712127220 */ /* 0x080fe20000400000 */
[----:B------:R-:W-:Y:S01]  /*4cf0*/  F2FP.SATFINITE.E5M2.F32.PACK_AB_MERGE_C R29, RZ, R62, RZ ;  /* 0x0000003eff1d723e */ /* 0x000fe200048060ff */
[----:B------:R-:W-:Y:S01]  /*4d00*/  @!P2 STG.E.U8 desc[UR16][R10.64+0x18], R63 ;  /* 0x0000183f0a00a986 */ /* 0x000fe2000c101110 */
[----:B------:R-:W-:Y:S01]  /*4d10*/  ISETP.LT.OR P3, PT, R27, 0x9, !P1 ;  /* 0x000000091b00780c */ /* 0x000fe20004f61670 */
[-C--:B------:R-:W-:Y:S01]  /*4d20*/  FMUL R13, R13, R7.reuse ;  /* 0x000000070d0d7220 */ /* 0x080fe20000400000 */
[----:B------:R-:W-:Y:S01]  /*4d30*/  ISETP.GE.AND P2, PT, R28, 0x29, PT ;  /* 0x000000291c00780c */ /* 0x000fe20003f46270 */
[----:B------:R-:W-:Y:S01]  /*4d40*/  @!P6 STG.E.U8 desc[UR16][R8.64+0x20], R61 ;  /* 0x0000203d0800e986 */ /* 0x000fe2000c101110 */
[C---:B------:R-:W-:Y:S01]  /*4d50*/  ISETP.LT.OR P0, PT, R27.reuse, 0x9, !P0 ;  /* 0x000000091b00780c */ /* 0x040fe20004701670 */
[----:B------:R-:W-:Y:S01]  /*4d60*/  FMUL R16, R16, R7 ;  /* 0x0000000710107220 */ /* 0x000fe20000400000 */
[----:B------:R-:W-:Y:S01]  /*4d70*/  ISETP.GE.AND P1, PT, R28, 0x2a, PT ;  /* 0x0000002a1c00780c */ /* 0x000fe20003f26270 */
[----:B------:R-:W-:Y:S01]  /*4d80*/  @!P5 STG.E.U8 desc[UR16][R8.64+0x21], R29 ;  /* 0x0000211d0800d986 */ /* 0x000fe2000c101110 */
[----:B------:R-:W-:-:S02]  /*4d90*/  ISETP.LT.OR P6, PT, R27, 0x1, !P2 ;  /* 0x000000011b00780c */ /* 0x000fc400057c1670 */
[C---:B------:R-:W-:Y:S02]  /*4da0*/  ISETP.LT.OR P5, PT, R27.reuse, 0x1, !P1 ;  /* 0x000000011b00780c */ /* 0x040fe40004fa1670 */
[----:B------:R-:W-:Y:S02]  /*4db0*/  F2FP.SATFINITE.E5M2.F32.PACK_AB_MERGE_C R59, RZ, R59, RZ ;  /* 0x0000003bff3b723e */ /* 0x000fe400048060ff */
[----:B0-----:R-:W-:Y:S02]  /*4dc0*/  F2FP.SATFINITE.E5M2.F32.PACK_AB_MERGE_C R15, RZ, R60, RZ ;  /* 0x0000003cff0f723e */ /* 0x001fe400048060ff */
[----:B------:R-:W-:Y:S01]  /*4dd0*/  F2FP.SATFINITE.E5M2.F32.PACK_AB_MERGE_C R57, RZ, R57, RZ ;  /* 0x00000039ff39723e */ /* 0x000fe200048060ff */
[----:B------:R-:W-:Y:S01]  /*4de0*/  @!P0 STG.E.U8 desc[UR16][R10.64+0x20], R59 ;  /* 0x0000203b0a008986 */ /* 0x000fe2000c101110 */
[----:B-1----:R-:W-:Y:S02]  /*4df0*/  F2FP.SATFINITE.E5M2.F32.PACK_AB_MERGE_C R25, RZ, R58, RZ ;  /* 0x0000003aff19723e */ /* 0x002fe400048060ff */
[C---:B------:R-:W-:Y:S01]  /*4e00*/  ISETP.LT.OR P1, PT, R27.reuse, 0x9, !P1 ;  /* 0x000000091b00780c */ /* 0x040fe20004f21670 */
[----:B------:R0:W-:Y:S01]  /*4e10*/  @!P3 STG.E.U8 desc[UR16][R10.64+0x21], R15 ;  /* 0x0000210f0a00b986 */ /* 0x0001e2000c101110 */
[----:B------:R-:W-:-:S02]  /*4e20*/  ISETP.LT.OR P2, PT, R27, 0x9, !P2 ;  /* 0x000000091b00780c */ /* 0x000fc40005741670 */
[C---:B------:R-:W-:Y:S01]  /*4e30*/  ISETP.GE.AND P3, PT, R28.reuse, 0x31, PT ;  /* 0x000000311c00780c */ /* 0x040fe20003f66270 */
[----:B------:R-:W-:Y:S01]  /*4e40*/  @!P6 STG.E.U8 desc[UR16][R8.64+0x28], R57 ;  /* 0x000028390800e986 */ /* 0x000fe2000c101110 */
[----:B------:R-:W-:Y:S02]  /*4e50*/  ISETP.GE.AND P0, PT, R28, 0x32, PT ;  /* 0x000000321c00780c */ /* 0x000fe40003f06270 */
[----:B------:R-:W-:Y:S01]  /*4e60*/  F2FP.SATFINITE.E5M2.F32.PACK_AB_MERGE_C R23, RZ, R23, RZ ;  /* 0x00000017ff17723e */ /* 0x000fe200048060ff */
[----:B------:R1:W-:Y:S01]  /*4e70*/  @!P5 STG.E.U8 desc[UR16][R8.64+0x29], R25 ;  /* 0x000029190800d986 */ /* 0x0003e2000c101110 */
[C---:B------:R-:W-:Y:S02]  /*4e80*/  ISETP.LT.OR P5, PT, R27.reuse, 0x1, !P3 ;  /* 0x000000011b00780c */ /* 0x040fe40005fa1670 */
[----:B------:R-:W-:Y:S02]  /*4e90*/  ISETP.LT.OR P6, PT, R27, 0x1, !P0 ;  /* 0x000000011b00780c */ /* 0x000fe400047c1670 */
[----:B0-----:R-:W-:Y:S01]  /*4ea0*/  F2FP.SATFINITE.E5M2.F32.PACK_AB_MERGE_C R15, RZ, R56, RZ ;  /* 0x00000038ff0f723e */ /* 0x001fe200048060ff */
[----:B------:R-:W-:Y:S01]  /*4eb0*/  @!P2 STG.E.U8 desc[UR16][R10.64+0x28], R23 ;  /* 0x000028170a00a986 */ /* 0x000fe2000c101110 */
[----:B------:R-:W-:-:S02]  /*4ec0*/  F2FP.SATFINITE.E5M2.F32.PACK_AB_MERGE_C R21, RZ, R21, RZ ;  /* 0x00000015ff15723e */ /* 0x000fc400048060ff */
[C---:B------:R-:W-:Y:S01]  /*4ed0*/  ISETP.GE.AND P2, PT, R28.reuse, 0x3a, PT ;  /* 0x0000003a1c00780c */ /* 0x040fe20003f46270 */
[----:B------:R0:W-:Y:S01]  /*4ee0*/  @!P1 STG.E.U8 desc[UR16][R10.64+0x29], R15 ;  /* 0x0000290f0a009986 */ /* 0x0001e2000c101110 */
[C---:B------:R-:W-:Y:S02]  /*4ef0*/  ISETP.LT.OR P1, PT, R27.reuse, 0x9, !P3 ;  /* 0x000000091b00780c */ /* 0x040fe40005f21670 */
[----:B-1----:R-:W-:Y:S01]  /*4f00*/  F2FP.SATFINITE.E5M2.F32.PACK_AB_MERGE_C R25, RZ, R22, RZ ;  /* 0x00000016ff19723e */ /* 0x002fe200048060ff */
[----:B------:R1:W-:Y:S01]  /*4f10*/  @!P5 STG.E.U8 desc[UR16][R8.64+0x30], R21 ;  /* 0x000030150800d986 */ /* 0x0003e2000c101110 */
[----:B------:R-:W-:Y:S02]  /*4f20*/  ISETP.GE.AND P3, PT, R28, 0x39, PT ;  /* 0x000000391c00780c */ /* 0x000fe40003f66270 */
[C---:B------:R-:W-:Y:S01]  /*4f30*/  ISETP.LT.OR P0, PT, R27.reuse, 0x9, !P0 ;  /* 0x000000091b00780c */ /* 0x040fe20004701670 */
[----:B------:R2:W-:Y:S01]  /*4f40*/  @!P6 STG.E.U8 desc[UR16][R8.64+0x31], R25 ;  /* 0x000031190800e986 */ /* 0x0005e2000c101110 */
[----:B------:R-:W-:-:S02]  /*4f50*/  ISETP.LT.OR P5, PT, R27, 0x1, !P3 ;  /* 0x000000011b00780c */ /* 0x000fc40005fa1670 */
[C---:B------:R-:W-:Y:S02]  /*4f60*/  ISETP.LT.OR P6, PT, R27.reuse, 0x1, !P2 ;  /* 0x000000011b00780c */ /* 0x040fe400057c1670 */
[C---:B------:R-:W-:Y:S02]  /*4f70*/  ISETP.LT.OR P3, PT, R27.reuse, 0x9, !P3 ;  /* 0x000000091b00780c */ /* 0x040fe40005f61670 */
[----:B------:R-:W-:Y:S02]  /*4f80*/  ISETP.LT.OR P2, PT, R27, 0x9, !P2 ;  /* 0x000000091b00780c */ /* 0x000fe40005741670 */
[----:B------:R-:W-:Y:S02]  /*4f90*/  F2FP.SATFINITE.E5M2.F32.PACK_AB_MERGE_C R19, RZ, R19, RZ ;  /* 0x00000013ff13723e */ /* 0x000fe400048060ff */
[----:B0-----:R-:W-:Y:S02]  /*4fa0*/  F2FP.SATFINITE.E5M2.F32.PACK_AB_MERGE_C R15, RZ, R20, RZ ;  /* 0x00000014ff0f723e */ /* 0x001fe400048060ff */
[----:B------:R-:W-:Y:S01]  /*4fb0*/  F2FP.SATFINITE.E5M2.F32.PACK_AB_MERGE_C R17, RZ, R17, RZ ;  /* 0x00000011ff11723e */ /* 0x000fe200048060ff */
[----:B------:R2:W-:Y:S01]  /*4fc0*/  @!P1 STG.E.U8 desc[UR16][R10.64+0x30], R19 ;  /* 0x000030130a009986 */ /* 0x0005e2000c101110 */
[----:B-1----:R-:W-:-:S02]  /*4fd0*/  F2FP.SATFINITE.E5M2.F32.PACK_AB_MERGE_C R21, RZ, R18, RZ ;  /* 0x00000012ff15723e */ /* 0x002fc400048060ff */
[----:B------:R-:W-:Y:S01]  /*4fe0*/  F2FP.SATFINITE.E5M2.F32.PACK_AB_MERGE_C R13, RZ, R13, RZ ;  /* 0x0000000dff0d723e */ /* 0x000fe200048060ff */
[----:B------:R2:W-:Y:S01]  /*4ff0*/  @!P0 STG.E.U8 desc[UR16][R10.64+0x31], R15 ;  /* 0x0000310f0a008986 */ /* 0x0005e2000c101110 */
[----:B------:R-:W-:-:S03]  /*5000*/  F2FP.SATFINITE.E5M2.F32.PACK_AB_MERGE_C R23, RZ, R16, RZ ;  /* 0x00000010ff17723e */ /* 0x000fc600048060ff */
[----:B------:R2:W-:Y:S04]  /*5010*/  @!P5 STG.E.U8 desc[UR16][R8.64+0x38], R17 ;  /* 0x000038110800d986 */ /* 0x0005e8000c101110 */
[----:B------:R2:W-:Y:S04]  /*5020*/  @!P6 STG.E.U8 desc[UR16][R8.64+0x39], R21 ;  /* 0x000039150800e986 */ /* 0x0005e8000c101110 */
[----:B------:R2:W-:Y:S04]  /*5030*/  @!P3 STG.E.U8 desc[UR16][R10.64+0x38], R13 ;  /* 0x0000380d0a00b986 */ /* 0x0005e8000c101110 */
[----:B------:R2:W-:Y:S02]  /*5040*/  @!P2 STG.E.U8 desc[UR16][R10.64+0x39], R23 ;  /* 0x000039170a00a986 */ /* 0x0005e4000c101110 */
.L_x_104:
[----:B------:R-:W-:Y:S05]  /*5050*/  BSYNC B0 ;  /* 0x0000000000007941 */ /* 0x000fea0003800000 */
.L_x_38:
[----:B------:R-:W-:Y:S01]  /*5060*/  ULDC UR6, c[0x0][0xc] ;  /* 0x0000030000067ab9 */ /* 0x000fe20000000800 */
[----:B------:R-:W-:Y:S01]  /*5070*/  ULDC UR7, c[0x0][0x10] ;  /* 0x0000040000077ab9 */ /* 0x000fe20000000800 */
[----:B0-23--:R-:W0:Y:S01]  /*5080*/  LDC R9, c[0x0][0x14] ;  /* 0x00000500ff097b82 */ /* 0x00de220000000800 */
[----:B------:R-:W-:Y:S01]  /*5090*/  UIMAD.WIDE.U32 UR6, UR6, UR7, URZ ;  /* 0x00000007060672a5 */ /* 0x000fe2000f8e003f */
[----:B-----5:R-:W-:Y:S01]  /*50a0*/  PRMT R8, RZ, 0x7610, R8 ;  /* 0x00007610ff087816 */ /* 0x020fe20000000008 */
[----:B------:R-:W-:Y:S02]  /*50b0*/  IMAD.MOV.U32 R15, RZ, RZ, -0x1 ;  /* 0xffffffffff0f7424 */ /* 0x000fe400078e00ff */
[----:B------:R-:W-:Y:S02]  /*50c0*/  IMAD.MOV.U32 R73, RZ, RZ, -0x1 ;  /* 0xffffffffff497424 */ /* 0x000fe400078e00ff */
[----:B0-----:R-:W-:-:S04]  /*50d0*/  IMAD.WIDE.U32 R4, R9, UR6, R4 ;  /* 0x0000000609047c25 */ /* 0x001fc8000f8e0004 */
[----:B------:R-:W-:Y:S01]  /*50e0*/  IMAD R9, R9, UR7, RZ ;  /* 0x0000000709097c24 */ /* 0x000fe2000f8e02ff */
[----:B------:R-:W-:Y:S02]  /*50f0*/  ULDC.64 UR6, c[0x0][0x650] ;  /* 0x0001940000067ab9 */ /* 0x000fe40000000a00 */
[----:B------:R-:W-:Y:S01]  /*5100*/  ISETP.GE.U32.AND P0, PT, R4, UR6, PT ;  /* 0x0000000604007c0c */ /* 0x000fe2000bf06070 */
[----:B------:R-:W-:-:S05]  /*5110*/  IMAD.IADD R5, R5, 0x1, R9 ;  /* 0x0000000105057824 */ /* 0x000fca00078e0209 */
[----:B------:R-:W-:-:S13]  /*5120*/  ISETP.GE.U32.AND.EX P0, PT, R5, UR7, PT, P0 ;  /* 0x0000000705007c0c */ /* 0x000fda000bf06100 */
[----:B------:R-:W-:Y:S05]  /*5130*/  @P0 BRA `(.L_x_105) ;  /* 0x0000000400600947 */ /* 0x000fea0003800000 */
[----:B------:R-:W0:Y:S01]  /*5140*/  S2R R22, SR_CTAID.X ;  /* 0x0000000000167919 */ /* 0x000e220000002500 */
[----:B------:R-:W2:Y:S01]  /*5150*/  LDC.64 R16, c[0x0][0x628] ;  /* 0x00018a00ff107b82 */ /* 0x000ea20000000a00 */
[----:B------:R-:W-:Y:S01]  /*5160*/  ULDC UR6, c[0x0][0x150] ;  /* 0x0000540000067ab9 */ /* 0x000fe20000000800 */
[----:B------:R-:W-:Y:S01]  /*5170*/  IMAD.MOV.U32 R14, RZ, RZ, R4 ;  /* 0x000000ffff0e7224 */ /* 0x000fe200078e0004 */
[----:B-1--4-:R-:W1:Y:S01]  /*5180*/  S2R R24, SR_CTAID.Y ;  /* 0x0000000000187919 */ /* 0x012e620000002600 */
[----:B------:R-:W-:-:S04]  /*5190*/  IMAD.MOV.U32 R15, RZ, RZ, R5 ;  /* 0x000000ffff0f7224 */ /* 0x000fc800078e0005 */
[----:B------:R-:W3:Y:S08]  /*51a0*/  LDC R25, c[0x0][0x144] ;  /* 0x00005100ff197b82 */ /* 0x000ef00000000800 */
[----:B------:R-:W4:Y:S08]  /*51b0*/  LDC R18, c[0x0][0x630] ;  /* 0x00018c00ff127b82 */ /* 0x000f300000000800 */
[----:B------:R-:W1:Y:S01]  /*51c0*/  LDC.64 R20, c[0x0][0x620] ;  /* 0x00018800ff147b82 */ /* 0x000e620000000a00 */
[----:B--2---:R-:W-:-:S04]  /*51d0*/  ISETP.NE.U32.AND P0, PT, R16, RZ, PT ;  /* 0x000000ff1000720c */ /* 0x004fc80003f05070 */
[----:B------:R-:W-:Y:S02]  /*51e0*/  ISETP.NE.AND.EX P0, PT, R17, RZ, PT, P0 ;  /* 0x000000ff1100720c */ /* 0x000fe40003f05300 */
[----:B0-----:R-:W-:-:S05]  /*51f0*/  I2FP.F32.U32 R8, R22 ;  /* 0x0000001600087245 */ /* 0x001fca0000201000 */
[----:B------:R-:W-:-:S04]  /*5200*/  FMUL R8, R8, UR6 ;  /* 0x0000000608087c20 */ /* 0x000fc80008400000 */
[----:B------:R0:W2:Y:S02]  /*5210*/  F2I.U32.TRUNC.NTZ R23, R8 ;  /* 0x0000000800177305 */ /* 0x0000a4000020f000 */
[----:B---34-:R-:W-:Y:S05]  /*5220*/  @!P0 BRA `(.L_x_106) ;  /* 0x0000000000288947 */ /* 0x018fea0003800000 */
[----:B------:R-:W3:Y:S02]  /*5230*/  LDC R9, c[0x0][0x634] ;  /* 0x00018d00ff097b82 */ /* 0x000ee40000000800 */
[----:B---3--:R-:W-:-:S05]  /*5240*/  IADD3 R13, P0, R4, R9, RZ ;  /* 0x00000009040d7210 */ /* 0x008fca0007f1e0ff */
[----:B------:R-:W-:-:S04]  /*5250*/  IMAD.X R19, RZ, RZ, R5, P0 ;  /* 0x000000ffff137224 */ /* 0x000fc800000e0605 */
[----:B0-----:R-:W-:-:S04]  /*5260*/  IMAD.WIDE.U32 R8, R19, R16, RZ ;  /* 0x0000001013087225 */ /* 0x001fc800078e00ff */
[----:B------:R-:W-:-:S04]  /*5270*/  IMAD.WIDE.U32 R10, P0, R13, R17, R8 ;  /* 0x000000110d0a7225 */ /* 0x000fc80007800008 */
[----:B------:R-:W-:-:S04]  /*5280*/  IMAD.WIDE.U32 R8, R13, R16, RZ ;  /* 0x000000100d087225 */ /* 0x000fc800078e00ff */
[----:B------:R-:W-:Y:S01]  /*5290*/  IMAD.X R15, RZ, RZ, RZ, P0 ;  /* 0x000000ffff0f7224 */ /* 0x000fe200000e06ff */
[----:B------:R-:W-:Y:S01]  /*52a0*/  IADD3 RZ, P0, R9, R10, RZ ;  /* 0x0000000a09ff7210 */ /* 0x000fe20007f1e0ff */
[----:B------:R-:W-:-:S04]  /*52b0*/  IMAD.MOV.U32 R14, RZ, RZ, R11 ;  /* 0x000000ffff0e7224 */ /* 0x000fc800078e000b */
[----:B------:R-:W-:-:S08]  /*52c0*/  IMAD.WIDE.U32.X R14, R19, R17, R14, P0 ;  /* 0x00000011130e7225 */ /* 0x000fd000000e040e */
.L_x_106:
[----:B------:R-:W3:Y:S01]  /*52d0*/  LDC.64 R30, c[0x0][0x640] ;  /* 0x00019000ff1e7b82 */ /* 0x000ee20000000a00 */
[-C--:B------:R-:W-:Y:S01]  /*52e0*/  SHF.R.U64 R73, R14, R18.reuse, R15 ;  /* 0x000000120e497219 */ /* 0x080fe2000000120f */
[----:B--2---:R-:W-:Y:S01]  /*52f0*/  IMAD.MOV R23, RZ, RZ, -R23 ;  /* 0x000000ffff177224 */ /* 0x004fe200078e0a17 */
[----:B0-----:R-:W-:Y:S01]  /*5300*/  SHF.R.U32.HI R8, RZ, R18, R15 ;  /* 0x00000012ff087219 */ /* 0x001fe2000001160f */
[----:B------:R-:W-:Y:S01]  /*5310*/  ULDC UR6, c[0x0][0x154] ;  /* 0x0000550000067ab9 */ /* 0x000fe20000000800 */
[----:B------:R-:W-:Y:S01]  /*5320*/  IADD3 R11, P0, RZ, -R73, RZ ;  /* 0x80000049ff0b7210 */ /* 0x000fe20007f1e0ff */
[----:B------:R-:W-:Y:S02]  /*5330*/  IMAD R23, R25, R23, R22 ;  /* 0x0000001719177224 */ /* 0x000fe400078e0216 */
[----:B------:R-:W0:Y:S01]  /*5340*/  LDC R14, c[0x0][0x618] ;  /* 0x00018600ff0e7b82 */ /* 0x000e220000000800 */
[----:B------:R-:W-:Y:S02]  /*5350*/  IMAD.MOV.U32 R13, RZ, RZ, 0x1 ;  /* 0x00000001ff0d7424 */ /* 0x000fe400078e00ff */
[----:B------:R-:W-:-:S04]  /*5360*/  IMAD.X R9, RZ, RZ, ~R8, P0 ;  /* 0x000000ffff097224 */ /* 0x000fc800000e0e08 */
[-C--:B-1----:R-:W-:Y:S01]  /*5370*/  IMAD R10, R9, R20.reuse, RZ ;  /* 0x00000014090a7224 */ /* 0x082fe200078e02ff */
[----:B------:R-:W1:Y:S01]  /*5380*/  LDC R26, c[0x0][0x608] ;  /* 0x00018200ff1a7b82 */ /* 0x000e620000000800 */
[----:B------:R-:W-:-:S04]  /*5390*/  IMAD.WIDE.U32 R8, R11, R20, R4 ;  /* 0x000000140b087225 */ /* 0x000fc800078e0004 */
[----:B------:R-:W-:Y:S01]  /*53a0*/  IMAD R11, R11, R21, R10 ;  /* 0x000000150b0b7224 */ /* 0x000fe200078e020a */
[----:B------:R-:W-:Y:S02]  /*53b0*/  I2FP.F32.U32 R10, R24 ;  /* 0x00000018000a7245 */ /* 0x000fe40000201000 */
[----:B------:R-:W2:Y:S01]  /*53c0*/  LDC R28, c[0x0][0x658] ;  /* 0x00019600ff1c7b82 */ /* 0x000ea20000000800 */
[----:B------:R-:W-:Y:S01]  /*53d0*/  IMAD.IADD R9, R9, 0x1, R11 ;  /* 0x0000000109097824 */ /* 0x000fe200078e020b */
[----:B---3--:R-:W-:Y:S01]  /*53e0*/  ISETP.NE.U32.AND P0, PT, R30, RZ, PT ;  /* 0x000000ff1e00720c */ /* 0x008fe20003f05070 */
[----:B------:R-:W-:Y:S01]  /*53f0*/  FMUL R10, R10, UR6 ;  /* 0x000000060a0a7c20 */ /* 0x000fe20008400000 */
[----:B------:R-:W-:Y:S02]  /*5400*/  IMAD.MOV.U32 R11, RZ, RZ, -0x1 ;  /* 0xffffffffff0b7424 */ /* 0x000fe400078e00ff */
[----:B------:R-:W-:Y:S01]  /*5410*/  ISETP.NE.AND.EX P0, PT, R31, RZ, PT, P0 ;  /* 0x000000ff1f00720c */ /* 0x000fe20003f05300 */
[----:B------:R3:W4:Y:S01]  /*5420*/  F2I.U32.TRUNC.NTZ R19, R10 ;  /* 0x0000000a00137305 */ /* 0x000722000020f000 */
[----:B------:R-:W3:Y:S01]  /*5430*/  LDC R21, c[0x0][0x148] ;  /* 0x00005200ff157b82 */ /* 0x000ee20000000800 */
[----:B0-----:R-:W-:-:S02]  /*5440*/  SHF.R.U64 R18, R8, R14, R9 ;  /* 0x0000000e08127219 */ /* 0x001fc40000001209 */
[----:B------:R-:W-:-:S05]  /*5450*/  SHF.R.U32.HI R9, RZ, R14, R9 ;  /* 0x0000000eff097219 */ /* 0x000fca0000011609 */
[----:B------:R-:W0:Y:S01]  /*5460*/  LDC R22, c[0x0][0x600] ;  /* 0x00018000ff167b82 */ /* 0x000e220000000800 */
[-CC-:B-1----:R-:W-:Y:S02]  /*5470*/  SHF.R.U64 R16, R18, R26.reuse, R9.reuse ;  /* 0x0000001a12107219 */ /* 0x182fe40000001209 */
[----:B------:R-:W-:-:S05]  /*5480*/  SHF.R.U32.HI R9, RZ, R26, R9 ;  /* 0x0000001aff097219 */ /* 0x000fca0000011609 */
[----:B------:R-:W1:Y:S01]  /*5490*/  LDC R27, c[0x0][0x648] ;  /* 0x00019200ff1b7b82 */ /* 0x000e620000000800 */
[-CC-:B--2---:R-:W-:Y:S02]  /*54a0*/  SHF.R.U64 R20, R16, R28.reuse, R9.reuse ;  /* 0x0000001c10147219 */ /* 0x184fe40000001209 */
[-C--:B------:R-:W-:Y:S02]  /*54b0*/  SHF.L.U32 R11, R11, R28.reuse, RZ ;  /* 0x0000001c0b0b7219 */ /* 0x080fe400000006ff */
[-C--:B------:R-:W-:Y:S01]  /*54c0*/  SHF.R.U32.HI R9, RZ, R28.reuse, R9 ;  /* 0x0000001cff097219 */ /* 0x080fe20000011609 */
[----:B------:R-:W-:Y:S01]  /*54d0*/  IMAD.MOV.U32 R8, RZ, RZ, R20 ;  /* 0x000000ffff087224 */ /* 0x000fe200078e0014 */
[----:B------:R-:W-:Y:S01]  /*54e0*/  SHF.L.U32 R26, R13, R28, RZ ;  /* 0x0000001c0d1a7219 */ /* 0x000fe200000006ff */
[----:B------:R-:W2:Y:S01]  /*54f0*/  LDC R29, c[0x0][0x638] ;  /* 0x00018e00ff1d7b82 */ /* 0x000ea20000000800 */
[----:B------:R-:W-:-:S07]  /*5500*/  LOP3.LUT R25, RZ, R11, RZ, 0x33, !PT ;  /* 0x0000000bff197212 */ /* 0x000fce00078e33ff */
[----:B------:R-:W0:Y:S01]  /*5510*/  LDC R32, c[0x0][0x610] ;  /* 0x00018400ff207b82 */ /* 0x000e220000000800 */
[----:B----4-:R-:W-:Y:S05]  /*5520*/  @!P0 BRA `(.L_x_107) ;  /* 0x0000000000288947 */ /* 0x010fea0003800000 */
[----:B------:R-:W4:Y:S02]  /*5530*/  LDC R13, c[0x0][0x64c] ;  /* 0x00019300ff0d7b82 */ /* 0x000f240000000800 */
[----:B----4-:R-:W-:-:S05]  /*5540*/  IADD3 R13, P0, R20, R13, RZ ;  /* 0x0000000d140d7210 */ /* 0x010fca0007f1e0ff */
[----:B------:R-:W-:-:S04]  /*5550*/  IMAD.X R17, RZ, RZ, R9, P0 ;  /* 0x000000ffff117224 */ /* 0x000fc800000e0609 */
[----:B------:R-:W-:-:S04]  /*5560*/  IMAD.WIDE.U32 R8, R17, R30, RZ ;  /* 0x0000001e11087225 */ /* 0x000fc800078e00ff */
[----:B---3--:R-:W-:-:S04]  /*5570*/  IMAD.WIDE.U32 R10, P0, R13, R31, R8 ;  /* 0x0000001f0d0a7225 */ /* 0x008fc80007800008 */
[----:B------:R-:W-:-:S04]  /*5580*/  IMAD.WIDE.U32 R8, R13, R30, RZ ;  /* 0x0000001e0d087225 */ /* 0x000fc800078e00ff */
[----:B------:R-:W-:Y:S01]  /*5590*/  IMAD.X R15, RZ, RZ, RZ, P0 ;  /* 0x000000ffff0f7224 */ /* 0x000fe200000e06ff */
[----:B------:R-:W-:Y:S01]  /*55a0*/  IADD3 RZ, P0, R9, R10, RZ ;  /* 0x0000000a09ff7210 */ /* 0x000fe20007f1e0ff */
[----:B------:R-:W-:-:S04]  /*55b0*/  IMAD.MOV.U32 R14, RZ, RZ, R11 ;  /* 0x000000ffff0e7224 */ /* 0x000fc800078e000b */
[----:B------:R-:W-:-:S08]  /*55c0*/  IMAD.WIDE.U32.X R8, R17, R31, R14, P0 ;  /* 0x0000001f11087225 */ /* 0x000fd000000e040e */
.L_x_107:
[----:B-1----:R-:W-:Y:S01]  /*55d0*/  SHF.R.U64 R8, R8, R27, R9 ;  /* 0x0000001b08087219 */ /* 0x002fe20000001209 */
[----:B0-----:R-:W-:Y:S01]  /*55e0*/  VIADD R13, R22, 0xffffffff ;  /* 0xffffffff160d7836 */ /* 0x001fe20000000000 */
[----:B------:R-:W-:Y:S01]  /*55f0*/  LOP3.LUT R11, R16, R25, RZ, 0xc0, !PT ;  /* 0x00000019100b7212 */ /* 0x000fe200078ec0ff */
[----:B------:R-:W-:Y:S02]  /*5600*/  IMAD.MOV R19, RZ, RZ, -R19 ;  /* 0x000000ffff137224 */ /* 0x000fe400078e0a13 */
[----:B------:R-:W-:Y:S02]  /*5610*/  IMAD.MOV R9, RZ, RZ, -R8 ;  /* 0x000000ffff097224 */ /* 0x000fe400078e0a08 */
[----:B------:R-:W-:Y:S01]  /*5620*/  IMAD R26, R26, R8, R11 ;  /* 0x000000081a1a7224 */ /* 0x000fe200078e020b */
[----:B------:R-:W-:Y:S01]  /*5630*/  LOP3.LUT R11, R18, R13, RZ, 0xc0, !PT ;  /* 0x0000000d120b7212 */ /* 0x000fe200078ec0ff */
[----:B---3--:R-:W-:Y:S02]  /*5640*/  @P4 IMAD R23, R21, R19, R24 ;  /* 0x0000001315174224 */ /* 0x008fe400078e0218 */
[----:B--2---:R-:W-:-:S02]  /*5650*/  IMAD R8, R9, R29, R20 ;  /* 0x0000001d09087224 */ /* 0x004fc400078e0214 */
[----:B------:R-:W-:Y:S02]  /*5660*/  IMAD R26, R26, R32, R23 ;  /* 0x000000201a1a7224 */ /* 0x000fe400078e0217 */
[----:B------:R-:W-:Y:S02]  /*5670*/  IMAD R9, R8, R22, R11 ;  /* 0x0000001608097224 */ /* 0x000fe400078e020b */
[----:B------:R-:W-:-:S03]  /*5680*/  IMAD.MOV.U32 R10, RZ, RZ, 0x1 ;  /* 0x00000001ff0a7424 */ /* 0x000fc600078e00ff */
[----:B------:R-:W-:Y:S02]  /*5690*/  SEL R15, R9, R26, !P4 ;  /* 0x0000001a090f7207 */ /* 0x000fe40006000000 */
[----:B------:R-:W-:Y:S02]  /*56a0*/  PRMT R8, R10, 0x7610, R8 ;  /* 0x000076100a087816 */ /* 0x000fe40000000008 */
[----:B------:R-:W-:-:S07]  /*56b0*/  SEL R26, R26, R9, !P4 ;  /* 0x000000091a1a7207 */ /* 0x000fce0006000000 */
.L_x_105:
[----:B------:R-:W-:Y:S01]  /*56c0*/  LOP3.LUT P0, RZ, R8, 0xff, RZ, 0xc0, !PT ;  /* 0x000000ff08ff7812 */ /* 0x000fe2000780c0ff */
[----:B------:R-:W-:-:S12]  /*56d0*/  IMAD.MOV.U32 R71, RZ, RZ, R26 ;  /* 0x000000ffff477224 */ /* 0x000fd800078e001a */
[----:B------:R-:W-:Y:S05]  /*56e0*/  @P0 BRA `(.L_x_108) ;  /* 0xffffffbc00300947 */ /* 0x000fea000383ffff */
[----:B------:R-:W-:Y:S05]  /*56f0*/  EXIT ;  /* 0x000000000000794d */ /* 0x000fea0003800000 */
.L_x_8:
[----:B0-----:R-:W-:Y:S01]  /*5700*/  ULDC.64 UR4, c[0x0][0x650] ;  /* 0x0001940000047ab9 */ /* 0x001fe20000000a00 */
        /* <DEDUP_REMOVED lines=25> */
.L_x_110:
[----:B------:R-:W0:Y:S01]  /*58a0*/  LDC.64 R28, c[0x0][0x640] ;  /* 0x00019000ff1c7b82 */ /* 0x000e220000000a00 */
[-CC-:B------:R-:W-:Y:S01]  /*58b0*/  SHF.R.U64 R21, R16, R6.reuse, R17.reuse ;  /* 0x0000000610157219 */ /* 0x180fe20000001211 */
[----:B------:R-:W-:Y:S01]  /*58c0*/  IMAD.MOV.U32 R31, RZ, RZ, 0x1 ;  /* 0x00000001ff1f7424 */ /* 0x000fe200078e00ff */
[----:B------:R-:W-:Y:S02]  /*58d0*/  SHF.R.U32.HI R3, RZ, R6, R17 ;  /* 0x00000006ff037219 */ /* 0x000fe40000011611 */
[----:B------:R-:W-:-:S03]  /*58e0*/  IADD3 R15, P0, RZ, -R21, RZ ;  /* 0x80000015ff0f7210 */ /* 0x000fc60007f1e0ff */
[----:B------:R-:W1:Y:S02]  /*58f0*/  LDC R14, c[0x0][0x618] ;  /* 0x00018600ff0e7b82 */ /* 0x000e640000000800 */
[----:B------:R-:W-:Y:S02]  /*5900*/  IMAD.X R3, RZ, RZ, ~R3, P0 ;  /* 0x000000ffff037224 */ /* 0x000fe400000e0e03 */
[----:B------:R-:W-:-:S04]  /*5910*/  IMAD.WIDE.U32 R12, R15, R22, R4 ;  /* 0x000000160f0c7225 */ /* 0x000fc800078e0004 */
[----:B------:R-:W2:Y:S01]  /*5920*/  LDC R16, c[0x0][0x608] ;  /* 0x00018200ff107b82 */ /* 0x000ea20000000800 */
[----:B------:R-:W-:-:S04]  /*5930*/  IMAD R6, R3, R22, RZ ;  /* 0x0000001603067224 */ /* 0x000fc800078e02ff */
[----:B------:R-:W-:-:S03]  /*5940*/  IMAD R3, R15, R23, R6 ;  /* 0x000000170f037224 */ /* 0x000fc600078e0206 */
[----:B------:R-:W3:Y:S01]  /*5950*/  LDC R26, c[0x0][0x658] ;  /* 0x00019600ff1a7b82 */ /* 0x000ee20000000800 */
[----:B------:R-:W-:Y:S01]  /*5960*/  IMAD.IADD R3, R13, 0x1, R3 ;  /* 0x000000010d037824 */ /* 0x000fe200078e0203 */
[----:B0-----:R-:W-:Y:S01]  /*5970*/  ISETP.NE.U32.AND P0, PT, R28, RZ, PT ;  /* 0x000000ff1c00720c */ /* 0x001fe20003f05070 */
[----:B------:R-:W-:-:S03]  /*5980*/  IMAD.MOV.U32 R13, RZ, RZ, -0x1 ;  /* 0xffffffffff0d7424 */ /* 0x000fc600078e00ff */
        /* <DEDUP_REMOVED lines=25> */
.L_x_111:
[----:B-1----:R-:W-:Y:S01]  /*5b20*/  SHF.R.U64 R6, R12, R25, R13 ;  /* 0x000000190c067219 */ /* 0x002fe2000000120d */
[----:B0-----:R-:W-:Y:S01]  /*5b30*/  VIADD R13, R24, 0xffffffff ;  /* 0xffffffff180d7836 */ /* 0x001fe20000000000 */
[----:B------:R-:W-:Y:S01]  /*5b40*/  SHF.L.U32 R9, R31, R26, RZ ;  /* 0x0000001a1f097219 */ /* 0x000fe200000006ff */
[----:B------:R-:W-:Y:S01]  /*5b50*/  @P4 IMAD R10, R11, R20, R8 ;  /* 0x000000140b0a4224 */ /* 0x000fe200078e0208 */
[----:B------:R-:W-:Y:S01]  /*5b60*/  LOP3.LUT R3, R22, R33, RZ, 0xc0, !PT ;  /* 0x0000002116037212 */ /* 0x000fe200078ec0ff */
[----:B------:R-:W-:Y:S01]  /*5b70*/  IMAD.MOV R12, RZ, RZ, -R6 ;  /* 0x000000ffff0c7224 */ /* 0x000fe200078e0a06 */
[----:B------:R-:W-:Y:S01]  /*5b80*/  LOP3.LUT R18, R18, R13, RZ, 0xc0, !PT ;  /* 0x0000000d12127212 */ /* 0x000fe200078ec0ff */
[----:B------:R-:W-:Y:S02]  /*5b90*/  IMAD.MOV.U32 R8, RZ, RZ, 0x1 ;  /* 0x00000001ff087424 */ /* 0x000fe400078e00ff */
[----:B------:R-:W-:Y:S02]  /*5ba0*/  IMAD R9, R9, R6, R3 ;  /* 0x0000000609097224 */ /* 0x000fe400078e0203 */
[----:B--2---:R-:W-:-:S02]  /*5bb0*/  IMAD R3, R12, R27, R23 ;  /* 0x0000001b0c037224 */ /* 0x004fc400078e0217 */
[----:B---3--:R-:W-:Y:S02]  /*5bc0*/  IMAD R6, R9, R30, R10 ;  /* 0x0000001e09067224 */ /* 0x008fe400078e020a */
[----:B------:R-:W-:Y:S01]  /*5bd0*/  IMAD R9, R3, R24, R18 ;  /* 0x0000001803097224 */ /* 0x000fe200078e0212 */
[----:B------:R-:W-:Y:S01]  /*5be0*/  PRMT R3, R8, 0x7610, R3 ;  /* 0x0000761008037816 */ /* 0x000fe20000000003 */
[----:B------:R-:W-:-:S03]  /*5bf0*/  IMAD.MOV.U32 R16, RZ, RZ, R21 ;  /* 0x000000ffff107224 */ /* 0x000fc600078e0015 */
[----:B------:R-:W-:Y:S02]  /*5c00*/  SEL R13, R9, R6, !P4 ;  /* 0x00000006090d7207 */ /* 0x000fe40006000000 */
[----:B------:R-:W-:-:S07]  /*5c10*/  SEL R6, R6, R9, !P4 ;  /* 0x0000000906067207 */ /* 0x000fce0006000000 */
.L_x_109:
[----:B------:R-:W-:-:S08]  /*5c20*/  NOP ;  /* 0x0000000000007918 */ /* 0x000fd00000000000 */
[----:B------:R-:W0:-:S00]  /*5c30*/  USETMAXREG.DEALLOC.CTAPOOL 0x28 ;  /* 0x00000028000079c8 */ /* 0x000e0000080e0500 */
[----:B0-----:R-:W-:-:S13]  /*5c40*/  ISETP.NE.AND P0, PT, R7, RZ, PT ;  /* 0x000000ff0700720c */ /* 0x001fda0003f05270 */
[----:B------:R-:W-:Y:S05]  /*5c50*/  @P0 EXIT ;  /* 0x000000000000094d */ /* 0x000fea0003800000 */
[----:B------:R-:W-:Y:S01]  /*5c60*/  LOP3.LUT P0, RZ, R3, 0xff, RZ, 0xc0, !PT ;  /* 0x000000ff03ff7812 */ /* 0x000fe2000780c0ff */
[----:B------:R-:W-:Y:S02]  /*5c70*/  IMAD.MOV.U32 R3, RZ, RZ, 0x1 ;  /* 0x00000001ff037424 */ /* 0x000fe400078e00ff */
[----:B------:R-:W-:-:S10]  /*5c80*/  IMAD.MOV.U32 R12, RZ, RZ, RZ ;  /* 0x000000ffff0c7224 */ /* 0x000fd400078e00ff */
[----:B------:R-:W-:Y:S05]  /*5c90*/  @!P0 BRA `(.L_x_112) ;  /* 0x0000000c00748947 */ /* 0x000fea0003800000 */
[----:B------:R-:W0:Y:S01]  /*5ca0*/  LDC R3, c[0x0][0x28c] ;  /* 0x0000a300ff037b82 */ /* 0x000e220000000800 */
[----:B------:R-:W-:Y:S01]  /*5cb0*/  ULDC UR5, c[0x0][0x658] ;  /* 0x0001960000057ab9 */ /* 0x000fe20000000800 */
[----:B------:R-:W-:Y:S01]  /*5cc0*/  UMOV UR11, 0xffffffff ;  /* 0xffffffff000b7882 */ /* 0x000fe20000000000 */
[----:B------:R-:W-:Y:S01]  /*5cd0*/  UMOV UR16, 0x1 ;  /* 0x0000000100107882 */ /* 0x000fe20000000000 */
[----:B------:R-:W-:Y:S01]  /*5ce0*/  USHF.L.U32 UR11, UR11, UR5, URZ ;  /* 0x000000050b0b7299 */ /* 0x000fe2000800063f */
[----:B------:R-:W-:Y:S01]  /*5cf0*/  BSSY B0, `(.L_x_112) ;  /* 0x00000d7000007945 */ /* 0x000fe20003800000 */
[----:B------:R-:W-:Y:S01]  /*5d00*/  ULDC UR9, c[0x0][0xc] ;  /* 0x0000030000097ab9 */ /* 0x000fe20000000800 */
[----:B------:R-:W-:Y:S01]  /*5d10*/  ULDC UR12, c[0x0][0x10] ;  /* 0x00000400000c7ab9 */ /* 0x000fe20000000800 */
[----:B------:R-:W1:Y:S01]  /*5d20*/  S2UR UR8, SR_CgaCtaId ;  /* 0x00000000000879c3 */ /* 0x000e620000008800 */
[----:B------:R-:W-:Y:S01]  /*5d30*/  ULOP3.LUT UR13, URZ, UR11, URZ, 0x33, !UPT ;  /* 0x0000000b3f0d7292 */ /* 0x000fe2000f8e333f */
[----:B------:R-:W-:Y:S01]  /*5d40*/  IMAD.MOV.U32 R14, RZ, RZ, 0x1 ;  /* 0x00000001ff0e7424 */ /* 0x000fe200078e00ff */
[----:B------:R-:W-:Y:S01]  /*5d50*/  LOP3.LUT R15, R2, 0x2, RZ, 0xfc, !PT ;  /* 0x00000002020f7812 */ /* 0x000fe200078efcff */
[----:B------:R-:W-:Y:S01]  /*5d60*/  IMAD.MOV.U32 R12, RZ, RZ, RZ ;  /* 0x000000ffff0c7224 */ /* 0x000fe200078e00ff */
[----:B------:R-:W-:Y:S01]  /*5d70*/  ULDC UR4, c[0x0][0x600] ;  /* 0x0001800000047ab9 */ /* 0x000fe20000000800 */
[----:B------:R-:W-:Y:S01]  /*5d80*/  UMOV UR15, 0x55 ;  /* 0x00000055000f7882 */ /* 0x000fe20000000000 */
[----:B------:R-:W-:-:S02]  /*5d90*/  UIADD3 UR4, UR4, -0x1, URZ ;  /* 0xffffffff04047890 */ /* 0x000fc4000fffe03f */
[----:B------:R-:W-:Y:S01]  /*5da0*/  USHF.L.U32 UR5, UR16, UR5, URZ ;  /* 0x0000000510057299 */ /* 0x000fe2000800063f */
[----:B------:R-:W-:Y:S01]  /*5db0*/  ULDC.64 UR28, c[0x0][0x198] ;  /* 0x00006600001c7ab9 */ /* 0x000fe20000000a00 */
[----:B0-----:R-:W-:-:S05]  /*5dc0*/  VIADD R3, R3, 0x3f ;  /* 0x0000003f03037836 */ /* 0x001fca0000000000 */
[----:B------:R-:W-:Y:S01]  /*5dd0*/  SHF.R.S32.HI R8, RZ, 0x1f, R3 ;  /* 0x0000001fff087819 */ /* 0x000fe20000011403 */
[----:B-1----:R-:W-:-:S03]  /*5de0*/  ULOP3.LUT UR10, UR8, 0x1, URZ, 0xc0, !UPT ;  /* 0x00000001080a7892 */ /* 0x002fc6000f8ec03f */
[----:B------:R-:W-:Y:S01]  /*5df0*/  LEA.HI R8, R8, R3, RZ, 0x6 ;  /* 0x0000000308087211 */ /* 0x000fe200078f30ff */
[----:B------:R-:W-:Y:S01]  /*5e00*/  USHF.R.U32.HI UR27, URZ, 0x1, UR8 ;  /* 0x000000013f1b7899 */ /* 0x000fe20008011608 */
[----:B------:R-:W-:Y:S01]  /*5e10*/  IMAD.MOV.U32 R3, RZ, RZ, 0x1 ;  /* 0x00000001ff037424 */ /* 0x000fe200078e00ff */
[----:B------:R-:W-:Y:S01]  /*5e20*/  USHF.L.U32 UR6, UR8, 0x5, URZ ;  /* 0x0000000508067899 */ /* 0x000fe2000800063f */
[----:B------:R-:W-:Y:S01]  /*5e30*/  SHF.R.S32.HI R11, RZ, 0x6, R8 ;  /* 0x00000006ff0b7819 */ /* 0x000fe20000011408 */
[----:B------:R-:W-:Y:S02]  /*5e40*/  USHF.L.U32 UR7, UR8, 0xb, URZ ;  /* 0x0000000b08077899 */ /* 0x000fe4000800063f */
[----:B------:R-:W-:Y:S02]  /*5e50*/  ULOP3.LUT UR8, UR8, 0xfffffffe, URZ, 0xc0, !UPT ;  /* 0xfffffffe08087892 */ /* 0x000fe4000f8ec03f */
[----:B------:R-:W-:Y:S01]  /*5e60*/  UISETP.GT.U32.AND UP0, UPT, UR10, 0xffff, UPT ;  /* 0x0000ffff0a00788c */ /* 0x000fe2000bf04070 */
[----:B------:R-:W-:Y:S01]  /*5e70*/  VIADD R10, R11, 0x1 ;  /* 0x000000010b0a7836 */ /* 0x000fe20000000000 */
[----:B------:R-:W-:-:S02]  /*5e80*/  USHF.L.U32 UR14, UR16, UR8, URZ ;  /* 0x00000008100e7299 */ /* 0x000fc4000800063f */
[----:B------:R-:W-:Y:S02]  /*5e90*/  ULOP3.LUT UR11, UR8, 0x1, URZ, 0xfc, !UPT ;  /* 0x00000001080b7892 */ /* 0x000fe4000f8efc3f */
[----:B------:R-:W-:Y:S02]  /*5ea0*/  UIMAD.WIDE.U32 UR8, UR9, UR12, URZ ;  /* 0x0000000c090872a5 */ /* 0x000fe4000f8e003f */
[----:B------:R-:W-:Y:S01]  /*5eb0*/  USEL UR10, UR10, 0xffff, !UP0 ;  /* 0x0000ffff0a0a7887 */ /* 0x000fe2000c000000 */
[----:B------:R-:W-:Y:S01]  /*5ec0*/  ULDC UR12, c[0x0][0x14] ;  /* 0x00000500000c7ab9 */ /* 0x000fe20000000800 */
[----:B------:R-:W-:Y:S02]  /*5ed0*/  USHF.L.U32 UR11, UR16, UR11, URZ ;  /* 0x0000000b100b7299 */ /* 0x000fe4000800063f */
[----:B------:R-:W-:Y:S02]  /*5ee0*/  UIMAD.WIDE.U32 UR24, UR8, UR12, URZ ;  /* 0x0000000c081872a5 */ /* 0x000fe4000f8e003f */
[----:B------:R-:W-:-:S02]  /*5ef0*/  UIMAD UR21, UR9, UR12, URZ ;  /* 0x0000000c091572a4 */ /* 0x000fc4000f8e023f */
[----:B------:R-:W-:Y:S02]  /*5f00*/  ULOP3.LUT UR10, UR10, 0xffff, URZ, 0xc0, !UPT ;  /* 0x0000ffff0a0a7892 */ /* 0x000fe4000f8ec03f */
[----:B------:R-:W-:Y:S02]  /*5f10*/  ULOP3.LUT UR6, UR6, 0x20, URZ, 0xc0, !UPT ;  /* 0x0000002006067892 */ /* 0x000fe4000f8ec03f */
[----:B------:R-:W-:Y:S02]  /*5f20*/  ULOP3.LUT UR7, UR7, 0x800, URZ, 0xc0, !UPT ;  /* 0x0000080007077892 */ /* 0x000fe4000f8ec03f */
[----:B------:R-:W-:Y:S02]  /*5f30*/  ULOP3.LUT UR14, UR14, UR11, URZ, 0xfc, !UPT ;  /* 0x0000000b0e0e7292 */ /* 0x000fe4000f8efc3f */
[----:B------:R-:W-:Y:S02]  /*5f40*/  UIADD3 UR21, UR25, UR21, URZ ;  /* 0x0000001519157290 */ /* 0x000fe4000fffe03f */
[----:B------:R-:W-:-:S12]  /*5f50*/  USHF.L.U32 UR15, UR15, UR10, URZ ;  /* 0x0000000a0f0f7299 */ /* 0x000fd8000800063f */
.L_x_123:
[----:B------:R-:W-:-:S03]  /*5f60*/  UMOV UR8, 0xffffffff ;  /* 0xffffffff00087882 */ /* 0x000fc60000000000 */
[----:B------:R-:W-:Y:S05]  /*5f70*/  BRA.DIV UR8, `(.L_x_113) ;  /* 0x0000001608a47947 */ /* 0x000fea000b800000 */
[----:B------:R-:W-:-:S13]  /*5f80*/  ELECT P0, URZ, PT ;  /* 0x00000000003f782f */ /* 0x000fda0003800000 */
.L_x_148:
[----:B------:R-:W0:Y:S01]  /*5f90*/  LDC R7, c[0x0][0x28c] ;  /* 0x0000a300ff077b82 */ /* 0x000e220000000800 */
[----:B------:R-:W-:Y:S01]  /*5fa0*/  BSSY B1, `(.L_x_114) ;  /* 0x000003b000017945 */ /* 0x000fe20003800000 */
[----:B0-----:R-:W-:-:S13]  /*5fb0*/  ISETP.LT.OR P0, PT, R7, 0x1, !P0 ;  /* 0x000000010700780c */ /* 0x001fda0004701670 */
[----:B------:R-:W-:Y:S05]  /*5fc0*/  @P0 BRA `(.L_x_115) ;  /* 0x0000000000e00947 */ /* 0x000fea0003800000 */
[----:B------:R-:W-:Y:S01]  /*5fd0*/  LEA R9, R6, UR27, 0x2 ;  /* 0x0000001b06097c11 */ /* 0x000fe2000f8e10ff */
[----:B------:R-:W-:Y:S01]  /*5fe0*/  IMAD.MOV.U32 R21, RZ, RZ, RZ ;  /* 0x000000ffff157224 */ /* 0x000fe200078e00ff */
[----:B------:R-:W-:Y:S01]  /*5ff0*/  LEA R17, R13, UR6, 0x6 ;  /* 0x000000060d117c11 */ /* 0x000fe2000f8e30ff */
[----:B------:R-:W-:Y:S02]  /*6000*/  IMAD.MOV.U32 R6, RZ, RZ, R10 ;  /* 0x000000ffff067224 */ /* 0x000fe400078e000a */
[----:B------:R-:W-:Y:S02]  /*6010*/  IMAD.MOV.U32 R7, RZ, RZ, R3 ;  /* 0x000000ffff077224 */ /* 0x000fe400078e0003 */
[----:B------:R-:W-:Y:S02]  /*6020*/  IMAD.MOV.U32 R8, RZ, RZ, R12 ;  /* 0x000000ffff087224 */ /* 0x000fe400078e000c */
[----:B------:R-:W-:-:S07]  /*6030*/  IMAD.SHL.U32 R19, R9, 0x20, RZ ;  /* 0x0000002009137824 */ /* 0x000fce00078e00ff */
.L_x_118:
[----:B------:R-:W0:Y:S01]  /*6040*/  S2R R18, SR_CgaCtaId ;  /* 0x0000000000127919 */ /* 0x000e220000008800 */
[----:B------:R-:W-:Y:S02]  /*6050*/  MOV R9, 0x400 ;  /* 0x0000040000097802 */ /* 0x000fe40000000f00 */
[----:B------:R-:W-:-:S13]  /*6060*/  LOP3.LUT P1, RZ, R0, 0x7f, RZ, 0xc0, !PT ;  /* 0x0000007f00ff7812 */ /* 0x000fda000782c0ff */
[----:B------:R-:W1:Y:S01]  /*6070*/  @!P1 LDC R13, c[0x0][0x500] ;  /* 0x00014000ff0d9b82 */ /* 0x000e620000000800 */
[----:B0-----:R-:W-:Y:S02]  /*6080*/  LEA R20, R18, R9, 0x18 ;  /* 0x0000000912147211 */ /* 0x001fe400078ec0ff */
[----:B------:R-:W-:-:S03]  /*6090*/  SHF.L.U32 R9, R7, 0x1f, RZ ;  /* 0x0000001f07097819 */ /* 0x000fc600000006ff */
[----:B------:R-:W-:-:S04]  /*60a0*/  IMAD R18, R8, 0x8, R20 ;  /* 0x0000000808127824 */ /* 0x000fc800078e0214 */
[----:B------:R-:W0:Y:S02]  /*60b0*/  SYNCS.PHASECHK.TRANS64.TRYWAIT P0, [R18+URZ+0x90], R9 ;  /* 0x00009009120075a7 */ /* 0x000e24000800017f */
[----:B01----:R-:W-:Y:S05]  /*60c0*/  @!P0 BRA `(.L_x_116) ;  /* 0x0000001400708947 */ /* 0x003fea0003800000 */
.L_x_149:
[----:B0-----:R-:W-:Y:S01]  /*60d0*/  PRMT R9, R15, 0x9910, RZ ;  /* 0x000099100f097816 */ /* 0x001fe200000000ff */
[----:B------:R0:W-:Y:S03]  /*60e0*/  @!P1 SYNCS.ARRIVE.TRANS64 RZ, [R18+URZ], R13 ;  /* 0x0000000d12ff99a7 */ /* 0x0001e6000800003f */
[----:B------:R-:W-:-:S13]  /*60f0*/  ISETP.NE.AND P0, PT, R9, 0x2, PT ;  /* 0x000000020900780c */ /* 0x000fda0003f05270 */
[----:B0-----:R-:W-:Y:S05]  /*6100*/  @P0 BRA `(.L_x_117) ;  /* 0x0000000000040947 */ /* 0x001fea0003800000 */
[----:B------:R-:W-:Y:S01]  /*6110*/  BPT.TRAP 0x1 ;  /* 0x000000040000795c */ /* 0x000fe20000300000 */
.L_x_117:
[----:B------:R-:W-:Y:S01]  /*6120*/  LEA R9, R8, UR27, 0x2 ;  /* 0x0000001b08097c11 */ /* 0x000fe2000f8e10ff */
[----:B------:R-:W-:Y:S01]  /*6130*/  VIADD R6, R6, 0xffffffff ;  /* 0xffffffff06067836 */ /* 0x000fe20000000000 */
[----:B------:R-:W-:Y:S01]  /*6140*/  R2UR UR11, R8 ;  /* 0x00000000080b72ca */ /* 0x000fe200000e0000 */
[----:B------:R-:W-:Y:S01]  /*6150*/  UIADD3 UR16, UP0, UR28, 0xf0, URZ ;  /* 0x000000f01c107890 */ /* 0x000fe2000ff1e03f */
[----:B------:R-:W-:Y:S01]  /*6160*/  R2UR UR22, R20 ;  /* 0x00000000141672ca */ /* 0x000fe200000e0000 */
[----:B------:R-:W-:Y:S01]  /*6170*/  IMAD.U32 R9, R9, 0x800, R20 ;  /* 0x0000080009097824 */ /* 0x000fe200078e0014 */
[----:B------:R-:W-:Y:S01]  /*6180*/  R2UR UR23, R19 ;  /* 0x00000000131772ca */ /* 0x000fe200000e0000 */
[----:B------:R-:W-:Y:S01]  /*6190*/  UIADD3 UR32, UP1, UR28, 0x1f0, URZ ;  /* 0x000001f01c207890 */ /* 0x000fe2000ff3e03f */
[----:B------:R-:W-:Y:S01]  /*61a0*/  R2UR UR9, R18 ;  /* 0x00000000120972ca */ /* 0x000fe200000e0000 */
[----:B------:R-:W-:Y:S01]  /*61b0*/  UIADD3.X UR17, URZ, UR29, URZ, UP0, !UPT ;  /* 0x0000001d3f117290 */ /* 0x000fe200087fe43f */
[----:B------:R-:W-:Y:S01]  /*61c0*/  R2UR UR8, R9 ;  /* 0x00000000090872ca */ /* 0x000fe200000e0000 */
[----:B------:R-:W-:Y:S01]  /*61d0*/  UPRMT UR20, URZ, 0x5410, UR15 ;  /* 0x000054103f147896 */ /* 0x000fe2000800000f */
[----:B------:R-:W-:Y:S01]  /*61e0*/  R2UR UR10, R21 ;  /* 0x00000000150a72ca */ /* 0x000fe200000e0000 */
[----:B------:R-:W-:Y:S01]  /*61f0*/  VIADD R8, R8, 0x1 ;  /* 0x0000000108087836 */ /* 0x000fe20000000000 */
[----:B------:R-:W-:Y:S01]  /*6200*/  R2UR UR12, R16 ;  /* 0x00000000100c72ca */ /* 0x000fe200000e0000 */
[----:B------:R-:W-:Y:S01]  /*6210*/  ULEA UR11, UR11, UR7, 0xc ;  /* 0x000000070b0b7291 */ /* 0x000fe2000f8e603f */
[----:B------:R-:W-:Y:S01]  /*6220*/  R2UR UR26, R17 ;  /* 0x00000000111a72ca */ /* 0x000fe200000e0000 */
[----:B------:R-:W-:Y:S01]  /*6230*/  UPRMT UR30, URZ, 0x5410, UR14 ;  /* 0x000054103f1e7896 */ /* 0x000fe2000800000e */
[----:B------:R-:W-:Y:S01]  /*6240*/  ISETP.GT.AND P1, PT, R6, 0x1, PT ;  /* 0x000000010600780c */ /* 0x000fe20003f24270 */
[----:B------:R-:W-:Y:S01]  /*6250*/  UIADD3 UR22, UR22, 0x24200, UR11 ;  /* 0x0002420016167890 */ /* 0x000fe2000fffe00b */
[----:B------:R-:W-:Y:S01]  /*6260*/  ISETP.NE.AND P0, PT, R8, 0x12, PT ;  /* 0x000000120800780c */ /* 0x000fe20003f05270 */
[----:B------:R-:W-:Y:S01]  /*6270*/  UIADD3.X UR33, URZ, UR29, URZ, UP1, !UPT ;  /* 0x0000001d3f217290 */ /* 0x000fe20008ffe43f */
[----:B------:R-:W-:Y:S01]  /*6280*/  VIADD R21, R21, 0x40 ;  /* 0x0000004015157836 */ /* 0x000fe20000000000 */
[----:B------:R-:W-:Y:S01]  /*6290*/  UIADD3 UR8, UR8, 0x200, URZ ;  /* 0x0000020008087890 */ /* 0x000fe2000fffe03f */
[----:B------:R-:W-:Y:S01]  /*62a0*/  SEL R18, RZ, 0x1, P0 ;  /* 0x00000001ff127807 */ /* 0x000fe20000000000 */
[----:B------:R-:W-:Y:S01]  /*62b0*/  UMOV UR18, 0x0 ;  /* 0x0000000000127882 */ /* 0x000fe20000000000 */
[----:B------:R-:W-:Y:S01]  /*62c0*/  UMOV UR19, 0x10000000 ;  /* 0x1000000000137882 */ /* 0x000fe20000000000 */
[----:B------:R-:W-:Y:S01]  /*62d0*/  UMOV UR11, UR23 ;  /* 0x00000017000b7c82 */ /* 0x000fe20008000000 */
[----:B------:R-:W-:-:S02]  /*62e0*/  LOP3.LUT R7, R7, R18, RZ, 0x3c, !PT ;  /* 0x0000001207077212 */ /* 0x000fc400078e3cff */
[----:B------:R-:W-:Y:S02]  /*62f0*/  SEL R8, R8, RZ, P0 ;  /* 0x000000ff08087207 */ /* 0x000fe40000000000 */
[----:B------:R0:W-:Y:S02]  /*6300*/  UTMALDG.3D.MULTICAST [UR8], [UR16], UR20, desc[UR18] ;  /* 0x00001208100073b4 */ /* 0x0001e40008011814 */
[----:B0-----:R-:W-:Y:S01]  /*6310*/  UMOV UR8, UR22 ;  /* 0x0000001600087c82 */ /* 0x001fe20008000000 */
[----:B------:R-:W-:Y:S02]  /*6320*/  UMOV UR11, UR26 ;  /* 0x0000001a000b7c82 */ /* 0x000fe40008000000 */
[----:B------:R0:W-:Y:S02]  /*6330*/  UTMALDG.3D.MULTICAST [UR8], [UR32], UR30, desc[UR18] ;  /* 0x00001208200073b4 */ /* 0x0001e4000801181e */
[----:B0-----:R-:W-:Y:S05]  /*6340*/  @P1 BRA `(.L_x_118) ;  /* 0xfffffffc003c1947 */ /* 0x001fea000383ffff */
.L_x_115:
[----:B------:R-:W-:Y:S05]  /*6350*/  BSYNC B1 ;  /* 0x0000000000017941 */ /* 0x000fea0003800000 */
.L_x_114:
[----:B------:R-:W-:Y:S01]  /*6360*/  LOP3.LUT P1, RZ, R14, 0xff, RZ, 0xc0, !PT ;  /* 0x000000ff0eff7812 */ /* 0x000fe2000782c0ff */
[C---:B------:R-:W-:Y:S01]  /*6370*/  IMAD.IADD R9, R11.reuse, 0x1, R12 ;  /* 0x000000010b097824 */ /* 0x040fe200078e020c */
[----:B------:R-:W-:Y:S01]  /*6380*/  ULDC.64 UR8, c[0x0][0x650] ;  /* 0x0001940000087ab9 */ /* 0x000fe20000000a00 */
[----:B------:R-:W-:Y:S01]  /*6390*/  ISETP.GE.U32.AND P2, PT, R11, 0x12, PT ;  /* 0x000000120b00780c */ /* 0x000fe20003f46070 */
[----:B------:R-:W-:Y:S01]  /*63a0*/  BSSY B1, `(.L_x_119) ;  /* 0x0000069000017945 */ /* 0x000fe20003800000 */
[----:B------:R-:W-:Y:S01]  /*63b0*/  IMAD.MOV.U32 R13, RZ, RZ, -0x1 ;  /* 0xffffffffff0d7424 */ /* 0x000fe200078e00ff */
[----:B------:R-:W-:Y:S01]  /*63c0*/  ISETP.GT.U32.AND P0, PT, R9, 0x11, PT ;  /* 0x000000110900780c */ /* 0x000fe20003f04070 */
[----:B------:R-:W-:Y:S01]  /*63d0*/  IMAD.MOV.U32 R16, RZ, RZ, -0x1 ;  /* 0xffffffffff107424 */ /* 0x000fe200078e00ff */
[----:B------:R-:W-:Y:S02]  /*63e0*/  PRMT R14, RZ, 0x7610, R14 ;  /* 0x00007610ff0e7816 */ /* 0x000fe4000000000e */
[----:B------:R-:W-:-:S03]  /*63f0*/  ISETP.LT.U32.AND P0, PT, R11, 0x12, P0 ;  /* 0x000000120b00780c */ /* 0x000fc60000701070 */
[----:B------:R-:W0:Y:S01]  /*6400*/  @P1 S2R R7, SR_CgaCtaId ;  /* 0x0000000000071919 */ /* 0x000e220000008800 */
[----:B------:R-:W-:-:S04]  /*6410*/  @P1 MOV R6, 0x400 ;  /* 0x0000040000061802 */ /* 0x000fc80000000f00 */
[----:B0-----:R-:W-:Y:S01]  /*6420*/  @P1 LEA R8, R7, R6, 0x18 ;  /* 0x0000000607081211 */ /* 0x001fe200078ec0ff */
[----:B------:R-:W-:Y:S01]  /*6430*/  IMAD.WIDE.U32 R6, R9, 0x38e38e39, RZ ;  /* 0x38e38e3909067825 */ /* 0x000fe200078e00ff */
[----:B------:R-:W-:Y:S02]  /*6440*/  SEL R6, RZ, 0x1, !P0 ;  /* 0x00000001ff067807 */ /* 0x000fe40004000000 */
[----:B------:R0:W-:Y:S01]  /*6450*/  @P1 SYNCS.ARRIVE.TRANS64.A1T0 RZ, [R8+URZ+0x138], RZ ;  /* 0x000138ff08ff19a7 */ /* 0x0001e2000810003f */
[----:B------:R-:W-:Y:S02]  /*6460*/  IADD3 R4, P1, R4, UR24, RZ ;  /* 0x0000001804047c10 */ /* 0x000fe4000ff3e0ff */
[----:B------:R-:W-:Y:S01]  /*6470*/  LOP3.LUT R3, R3, R6, RZ, 0x3c, !PT ;  /* 0x0000000603037212 */ /* 0x000fe200078e3cff */
[----:B------:R-:W-:Y:S01]  /*6480*/  IMAD.MOV.U32 R6, RZ, RZ, -0x1 ;  /* 0xffffffffff067424 */ /* 0x000fe200078e00ff */
[----:B------:R-:W-:Y:S02]  /*6490*/  IADD3.X R5, R5, UR21, RZ, P1, !PT ;  /* 0x0000001505057c10 */ /* 0x000fe40008ffe4ff */
[----:B------:R-:W-:-:S02]  /*64a0*/  ISETP.GE.U32.AND P0, PT, R4, UR8, PT ;  /* 0x0000000804007c0c */ /* 0x000fc4000bf06070 */
[----:B0-----:R-:W-:Y:S02]  /*64b0*/  SHF.R.U32.HI R8, RZ, 0x2, R7 ;  /* 0x00000002ff087819 */ /* 0x001fe40000011607 */
[----:B------:R-:W-:Y:S02]  /*64c0*/  ISETP.GE.U32.AND.EX P0, PT, R5, UR9, PT, P0 ;  /* 0x0000000905007c0c */ /* 0x000fe4000bf06100 */
[----:B------:R-:W-:Y:S01]  /*64d0*/  @P2 LOP3.LUT R3, R3, 0x1, R8, 0x78, !PT ;  /* 0x0000000103032812 */ /* 0x000fe200078e7808 */
[----:B------:R-:W-:Y:S01]  /*64e0*/  IMAD R12, R8, -0x12, R9 ;  /* 0xffffffee080c7824 */ /* 0x000fe200078e0209 */
[----:B------:R-:W-:-:S09]  /*64f0*/  PRMT R7, RZ, 0x7610, R7 ;  /* 0x00007610ff077816 */ /* 0x000fd20000000007 */
[----:B------:R-:W-:Y:S05]  /*6500*/  @P0 BRA `(.L_x_120) ;  /* 0x0000000400480947 */ /* 0x000fea0003800000 */
[----:B------:R-:W0:Y:S01]  /*6510*/  S2R R17, SR_CTAID.X ;  /* 0x0000000000117919 */ /* 0x000e220000002500 */
[----:B------:R-:W-:Y:S01]  /*6520*/  ULDC.64 UR8, c[0x0][0x628] ;  /* 0x00018a0000087ab9 */ /* 0x000fe20000000a00 */
[----:B------:R-:W1:Y:S01]  /*6530*/  LDC R18, c[0x0][0x144] ;  /* 0x00005100ff127b82 */ /* 0x000e620000000800 */
[----:B------:R-:W-:Y:S01]  /*6540*/  ISETP.NE.U32.AND P0, PT, RZ, UR8, PT ;  /* 0x00000008ff007c0c */ /* 0x000fe2000bf05070 */
[----:B------:R-:W2:Y:S01]  /*6550*/  S2R R13, SR_CTAID.Y ;  /* 0x00000000000d7919 */ /* 0x000ea20000002600 */
[----:B------:R-:W-:Y:S01]  /*6560*/  ULDC UR10, c[0x0][0x150] ;  /* 0x00005400000a7ab9 */ /* 0x000fe20000000800 */
[----:B------:R-:W-:Y:S01]  /*6570*/  ULDC UR11, c[0x0][0x630] ;  /* 0x00018c00000b7ab9 */ /* 0x000fe20000000800 */
[----:B------:R-:W-:Y:S01]  /*6580*/  ISETP.NE.AND.EX P0, PT, RZ, UR9, PT, P0 ;  /* 0x00000009ff007c0c */ /* 0x000fe2000bf05300 */
[----:B------:R-:W-:Y:S01]  /*6590*/  IMAD.MOV.U32 R6, RZ, RZ, R4 ;  /* 0x000000ffff067224 */ /* 0x000fe200078e0004 */
[----:B0-----:R-:W-:-:S05]  /*65a0*/  I2FP.F32.U32 R7, R17 ;  /* 0x0000001100077245 */ /* 0x001fca0000201000 */
[----:B------:R-:W-:Y:S01]  /*65b0*/  FMUL R20, R7, UR10 ;  /* 0x0000000a07147c20 */ /* 0x000fe20008400000 */
[----:B------:R-:W-:-:S05]  /*65c0*/  IMAD.MOV.U32 R7, RZ, RZ, R5 ;  /* 0x000000ffff077224 */ /* 0x000fca00078e0005 */
[----:B--2---:R-:W-:Y:S05]  /*65d0*/  @!P0 BRA `(.L_x_121) ;  /* 0x0000000000288947 */ /* 0x004fea0003800000 */
[----:B------:R-:W-:Y:S02]  /*65e0*/  ULDC UR10, c[0x0][0x634] ;  /* 0x00018d00000a7ab9 */ /* 0x000fe40000000800 */
[----:B------:R-:W-:-:S05]  /*65f0*/  IADD3 R7, P0, R4, UR10, RZ ;  /* 0x0000000a04077c10 */ /* 0x000fca000ff1e0ff */
[----:B------:R-:W-:-:S04]  /*6600*/  IMAD.X R19, RZ, RZ, R5, P0 ;  /* 0x000000ffff137224 */ /* 0x000fc800000e0605 */
[----:B------:R-:W-:-:S04]  /*6610*/  IMAD.WIDE.U32 R8, R19, UR8, RZ ;  /* 0x0000000813087c25 */ /* 0x000fc8000f8e00ff */
[----:B------:R-:W-:-:S04]  /*6620*/  IMAD.WIDE.U32 R8, P0, R7, UR9, R8 ;  /* 0x0000000907087c25 */ /* 0x000fc8000f800008 */
[----:B------:R-:W-:-:S04]  /*6630*/  IMAD.WIDE.U32 R6, R7, UR8, RZ ;  /* 0x0000000807067c25 */ /* 0x000fc8000f8e00ff */
[----:B------:R-:W-:Y:S01]  /*6640*/  IMAD.MOV.U32 R6, RZ, RZ, R9 ;  /* 0x000000ffff067224 */ /* 0x000fe200078e0009 */
[----:B------:R-:W-:Y:S01]  /*6650*/  IADD3 RZ, P1, R7, R8, RZ ;  /* 0x0000000807ff7210 */ /* 0x000fe20007f3e0ff */
[----:B------:R-:W-:-:S04]  /*6660*/  IMAD.X R7, RZ, RZ, RZ, P0 ;  /* 0x000000ffff077224 */ /* 0x000fc800000e06ff */
[----:B------:R-:W-:-:S08]  /*6670*/  IMAD.WIDE.U32.X R6, R19, UR9, R6, P1 ;  /* 0x0000000913067c25 */ /* 0x000fd000088e0406 */
.L_x_121:
[--C-:B------:R-:W-:Y:S01]  /*6680*/  SHF.R.U64 R16, R6, UR11, R7.reuse ;  /* 0x0000000b06107c19 */ /* 0x100fe20008001207 */
[----:B------:R-:W0:Y:S01]  /*6690*/  F2I.U32.TRUNC.NTZ R20, R20 ;  /* 0x0000001400147305 */ /* 0x000e22000020f000 */
[----:B------:R-:W-:Y:S01]  /*66a0*/  SHF.R.U32.HI R6, RZ, UR11, R7 ;  /* 0x0000000bff067c19 */ /* 0x000fe20008011607 */
[----:B------:R-:W-:Y:S01]  /*66b0*/  ULDC.64 UR8, c[0x0][0x620] ;  /* 0x0001880000087ab9 */ /* 0x000fe20000000a00 */
[----:B------:R-:W-:Y:S01]  /*66c0*/  IADD3 R9, P0, RZ, -R16, RZ ;  /* 0x80000010ff097210 */ /* 0x000fe20007f1e0ff */
[----:B------:R-:W-:-:S04]  /*66d0*/  ULDC.64 UR10, c[0x0][0x640] ;  /* 0x00019000000a7ab9 */ /* 0x000fc80000000a00 */
[----:B------:R-:W-:Y:S01]  /*66e0*/  IMAD.X R6, RZ, RZ, ~R6, P0 ;  /* 0x000000ffff067224 */ /* 0x000fe200000e0e06 */
[----:B------:R-:W-:-:S03]  /*66f0*/  ISETP.NE.U32.AND P0, PT, RZ, UR10, PT ;  /* 0x0000000aff007c0c */ /* 0x000fc6000bf05070 */
[----:B------:R-:W-:Y:S01]  /*6700*/  IMAD R8, R6, UR8, RZ ;  /* 0x0000000806087c24 */ /* 0x000fe2000f8e02ff */
[----:B------:R-:W-:Y:S01]  /*6710*/  ISETP.NE.AND.EX P0, PT, RZ, UR11, PT, P0 ;  /* 0x0000000bff007c0c */ /* 0x000fe2000bf05300 */
[----:B------:R-:W-:Y:S01]  /*6720*/  IMAD.WIDE.U32 R6, R9, UR8, R4 ;  /* 0x0000000809067c25 */ /* 0x000fe2000f8e0004 */
[----:B------:R-:W-:-:S03]  /*6730*/  ULDC UR8, c[0x0][0x618] ;  /* 0x0001860000087ab9 */ /* 0x000fc60000000800 */
[----:B------:R-:W-:Y:S01]  /*6740*/  IMAD R9, R9, UR9, R8 ;  /* 0x0000000909097c24 */ /* 0x000fe2000f8e0208 */
[----:B------:R-:W-:Y:S01]  /*6750*/  ULDC UR9, c[0x0][0x154] ;  /* 0x0000550000097ab9 */ /* 0x000fe20000000800 */
[----:B0-----:R-:W-:Y:S02]  /*6760*/  IMAD.MOV R8, RZ, RZ, -R20 ;  /* 0x000000ffff087224 */ /* 0x001fe400078e0a14 */
[----:B------:R-:W-:Y:S01]  /*6770*/  IMAD.IADD R7, R7, 0x1, R9 ;  /* 0x0000000107077824 */ /* 0x000fe200078e0209 */
[----:B------:R-:W0:Y:S01]  /*6780*/  LDC R20, c[0x0][0x148] ;  /* 0x00005200ff147b82 */ /* 0x000e220000000800 */
[----:B-1----:R-:W-:Y:S01]  /*6790*/  IMAD R17, R18, R8, R17 ;  /* 0x0000000812117224 */ /* 0x002fe200078e0211 */
[----:B------:R-:W-:Y:S02]  /*67a0*/  I2FP.F32.U32 R8, R13 ;  /* 0x0000000d00087245 */ /* 0x000fe40000201000 */
[--C-:B------:R-:W-:Y:S02]  /*67b0*/  SHF.R.U64 R18, R6, UR8, R7.reuse ;  /* 0x0000000806127c19 */ /* 0x100fe40008001207 */
[----:B------:R-:W-:Y:S01]  /*67c0*/  SHF.R.U32.HI R7, RZ, UR8, R7 ;  /* 0x00000008ff077c19 */ /* 0x000fe20008011607 */
[----:B------:R-:W-:Y:S01]  /*67d0*/  FMUL R8, R8, UR9 ;  /* 0x0000000908087c20 */ /* 0x000fe20008400000 */
[----:B------:R-:W-:-:S02]  /*67e0*/  ULDC UR8, c[0x0][0x608] ;  /* 0x0001820000087ab9 */ /* 0x000fc40000000800 */
[--C-:B------:R-:W-:Y:S01]  /*67f0*/  SHF.R.U64 R22, R18, UR8, R7.reuse ;  /* 0x0000000812167c19 */ /* 0x100fe20008001207 */
[----:B------:R1:W2:Y:S01]  /*6800*/  F2I.U32.TRUNC.NTZ R23, R8 ;  /* 0x0000000800177305 */ /* 0x0002a2000020f000 */
[----:B------:R-:W-:Y:S01]  /*6810*/  SHF.R.U32.HI R7, RZ, UR8, R7 ;  /* 0x00000008ff077c19 */ /* 0x000fe20008011607 */
[----:B------:R-:W-:-:S03]  /*6820*/  ULDC UR8, c[0x0][0x658] ;  /* 0x0001960000087ab9 */ /* 0x000fc60000000800 */
[--C-:B------:R-:W-:Y:S02]  /*6830*/  SHF.R.U64 R19, R22, UR8, R7.reuse ;  /* 0x0000000816137c19 */ /* 0x100fe40008001207 */
[----:B------:R-:W-:-:S03]  /*6840*/  SHF.R.U32.HI R21, RZ, UR8, R7 ;  /* 0x00000008ff157c19 */ /* 0x000fc60008011607 */
[----:B------:R-:W-:Y:S02]  /*6850*/  IMAD.MOV.U32 R6, RZ, RZ, R19 ;  /* 0x000000ffff067224 */ /* 0x000fe400078e0013 */
[----:B------:R-:W-:Y:S01]  /*6860*/  IMAD.MOV.U32 R7, RZ, RZ, R21 ;  /* 0x000000ffff077224 */ /* 0x000fe200078e0015 */
[----:B-1----:R-:W-:Y:S06]  /*6870*/  @!P0 BRA `(.L_x_122) ;  /* 0x0000000000288947 */ /* 0x002fec0003800000 */
        /* <DEDUP_REMOVED lines=10> */
.L_x_122:
[----:B------:R-:W-:Y:S01]  /*6920*/  ULDC UR8, c[0x0][0x648] ;  /* 0x0001920000087ab9 */ /* 0x000fe20000000800 */
[----:B--2---:R-:W-:Y:S01]  /*6930*/  IMAD.MOV R23, RZ, RZ, -R23 ;  /* 0x000000ffff177224 */ /* 0x004fe200078e0a17 */
[----:B------:R-:W-:Y:S01]  /*6940*/  SHF.R.U64 R7, R6, UR8, R7 ;  /* 0x0000000806077c19 */ /* 0x000fe20008001207 */
[----:B------:R-:W-:Y:S01]  /*6950*/  ULDC UR8, c[0x0][0x638] ;  /* 0x00018e0000087ab9 */ /* 0x000fe20000000800 */
[----:B------:R-:W-:Y:S01]  /*6960*/  LOP3.LUT R6, R22, UR13, RZ, 0xc0, !PT ;  /* 0x0000000d16067c12 */ /* 0x000fe2000f8ec0ff */
[----:B0-----:R-:W-:Y:S01]  /*6970*/  @P4 IMAD R17, R20, R23, R13 ;  /* 0x0000001714114224 */ /* 0x001fe200078e020d */
[----:B------:R-:W-:Y:S01]  /*6980*/  LOP3.LUT R18, R18, UR4, RZ, 0xc0, !PT ;  /* 0x0000000412127c12 */ /* 0x000fe2000f8ec0ff */
[----:B------:R-:W-:Y:S01]  /*6990*/  IMAD.MOV R8, RZ, RZ, -R7 ;  /* 0x000000ffff087224 */ /* 0x000fe200078e0a07 */
[----:B------:R-:W-:Y:S01]  /*69a0*/  ULDC UR9, c[0x0][0x610] ;  /* 0x0001840000097ab9 */ /* 0x000fe20000000800 */
[----:B------:R-:W-:Y:S02]  /*69b0*/  IMAD R6, R7, UR5, R6 ;  /* 0x0000000507067c24 */ /* 0x000fe4000f8e0206 */
[----:B------:R-:W-:Y:S01]  /*69c0*/  IMAD R19, R8, UR8, R19 ;  /* 0x0000000808137c24 */ /* 0x000fe2000f8e0213 */
[----:B------:R-:W-:Y:S01]  /*69d0*/  ULDC UR8, c[0x0][0x600] ;  /* 0x0001800000087ab9 */ /* 0x000fe20000000800 */
[----:B------:R-:W-:-:S02]  /*69e0*/  IMAD R17, R6, UR9, R17 ;  /* 0x0000000906117c24 */ /* 0x000fc4000f8e0211 */
[----:B------:R-:W-:Y:S02]  /*69f0*/  IMAD R6, R19, UR8, R18 ;  /* 0x0000000813067c24 */ /* 0x000fe4000f8e0212 */
[----:B------:R-:W-:-:S03]  /*6a00*/  IMAD.MOV.U32 R7, RZ, RZ, 0x1 ;  /* 0x00000001ff077424 */ /* 0x000fc600078e00ff */
[----:B------:R-:W-:Y:S02]  /*6a10*/  SEL R13, R6, R17, !P4 ;  /* 0x00000011060d7207 */ /* 0x000fe40006000000 */
[----:B------:R-:W-:-:S07]  /*6a20*/  SEL R6, R17, R6, !P4 ;  /* 0x0000000611067207 */ /* 0x000fce0006000000 */
.L_x_120:
[----:B------:R-:W-:Y:S05]  /*6a30*/  BSYNC B1 ;  /* 0x0000000000017941 */ /* 0x000fea0003800000 */
.L_x_119:
[----:B------:R-:W-:-:S13]  /*6a40*/  LOP3.LUT P0, RZ, R7, 0xff, RZ, 0xc0, !PT ;  /* 0x000000ff07ff7812 */ /* 0x000fda000780c0ff */
[----:B------:R-:W-:Y:S05]  /*6a50*/  @P0 BRA `(.L_x_123) ;  /* 0xfffffff400400947 */ /* 0x000fea000383ffff */
[----:B------:R-:W-:Y:S05]  /*6a60*/  BSYNC B0 ;  /* 0x0000000000007941 */ /* 0x000fea0003800000 */
.L_x_112:
[----:B------:R-:W-:-:S03]  /*6a70*/  UMOV UR8, 0xffffffff ;  /* 0xffffffff00087882 */ /* 0x000fc60000000000 */
[----:B------:R-:W-:Y:S05]  /*6a80*/  BRA.DIV UR8, `(.L_x_124) ;  /* 0x0000000e08147947 */ /* 0x000fea000b800000 */
[----:B------:R-:W-:-:S13]  /*6a90*/  ELECT P0, URZ, PT ;  /* 0x00000000003f782f */ /* 0x000fda0003800000 */
.L_x_152:
[----:B------:R-:W-:Y:S04]  /*6aa0*/  BSSY B0, `(.L_x_125) ;  /* 0x00000a9000007945 */ /* 0x000fe80003800000 */
[----:B------:R-:W-:Y:S05]  /*6ab0*/  @!P0 BRA `(.L_x_126) ;  /* 0x00000008009c8947 */ /* 0x000fea0003800000 */
[----:B------:R-:W-:-:S04]  /*6ac0*/  LOP3.LUT R2, R2, 0x2, RZ, 0xfc, !PT ;  /* 0x0000000202027812 */ /* 0x000fc800078efcff */
[----:B------:R-:W-:-:S13]  /*6ad0*/  ISETP.NE.AND P0, PT, R2, 0x3, PT ;  /* 0x000000030200780c */ /* 0x000fda0003f05270 */
[----:B------:R-:W-:Y:S05]  /*6ae0*/  @!P0 BRA `(.L_x_127) ;  /* 0x0000000000048947 */ /* 0x000fea0003800000 */
[----:B------:R-:W-:Y:S01]  /*6af0*/  BPT.TRAP 0x1 ;  /* 0x000000040000795c */ /* 0x000fe20000300000 */
.L_x_127:
[----:B------:R-:W0:Y:S01]  /*6b00*/  S2R R5, SR_CgaCtaId ;  /* 0x0000000000057919 */ /* 0x000e220000008800 */
[----:B------:R-:W-:Y:S02]  /*6b10*/  MOV R0, 0x400 ;  /* 0x0000040000007802 */ /* 0x000fe40000000f00 */
[----:B------:R-:W-:Y:S02]  /*6b20*/  SHF.L.U32 R2, R3, 0x1f, RZ ;  /* 0x0000001f03027819 */ /* 0x000fe400000006ff */
[----:B0-----:R-:W-:-:S05]  /*6b30*/  LEA R5, R5, R0, 0x18 ;  /* 0x0000000005057211 */ /* 0x001fca00078ec0ff */
[----:B------:R-:W-:-:S04]  /*6b40*/  VIADD R5, R5, 0x90 ;  /* 0x0000009005057836 */ /* 0x000fc80000000000 */
[C---:B------:R-:W-:Y:S02]  /*6b50*/  IMAD R7, R12.reuse, 0x8, R5 ;  /* 0x000000080c077824 */ /* 0x040fe400078e0205 */
[----:B------:R-:W-:Y:S02]  /*6b60*/  VIADD R12, R12, 0x1 ;  /* 0x000000010c0c7836 */ /* 0x000fe40000000000 */
[----:B------:R-:W0:Y:S03]  /*6b70*/  SYNCS.PHASECHK.TRANS64.TRYWAIT P0, [R7+URZ], R2 ;  /* 0x00000002070075a7 */ /* 0x000e26000800017f */
[----:B------:R-:W-:-:S04]  /*6b80*/  ISETP.NE.AND P1, PT, R12, 0x12, PT ;  /* 0x000000120c00780c */ /* 0x000fc80003f25270 */
[----:B------:R-:W-:Y:S02]  /*6b90*/  SEL R0, RZ, 0x1, P1 ;  /* 0x00000001ff007807 */ /* 0x000fe40000800000 */
[----:B------:R-:W-:Y:S02]  /*6ba0*/  SEL R12, R12, RZ, P1 ;  /* 0x000000ff0c0c7207 */ /* 0x000fe40000800000 */
[----:B------:R-:W-:-:S03]  /*6bb0*/  LOP3.LUT R9, R3, R0, RZ, 0x3c, !PT ;  /* 0x0000000003097212 */ /* 0x000fc600078e3cff */
[----:B------:R-:W-:Y:S01]  /*6bc0*/  IMAD R6, R12, 0x8, R5 ;  /* 0x000000080c067824 */ /* 0x000fe200078e0205 */
[----:B------:R-:W-:Y:S01]  /*6bd0*/  SHF.L.U32 R3, R9, 0x1f, RZ ;  /* 0x0000001f09037819 */ /* 0x000fe200000006ff */
[----:B0-----:R-:W-:Y:S06]  /*6be0*/  @!P0 BRA `(.L_x_128) ;  /* 0x0000000800dc8947 */ /* 0x001fec0003800000 */
.L_x_153:
[----:B------:R-:W1:Y:S01]  /*6bf0*/  SYNCS.PHASECHK.TRANS64.TRYWAIT P0, [R6+URZ], R3 ;  /* 0x00000003060075a7 */ /* 0x000e62000800017f */
[----:B------:R-:W-:-:S05]  /*6c00*/  VIADD R0, R12, 0x1 ;  /* 0x000000010c007836 */ /* 0x000fca0000000000 */
[----:B------:R-:W-:-:S04]  /*6c10*/  ISETP.NE.AND P1, PT, R0, 0x12, PT ;  /* 0x000000120000780c */ /* 0x000fc80003f25270 */
[----:B0-----:R-:W-:Y:S02]  /*6c20*/  SEL R2, RZ, 0x1, P1 ;  /* 0x00000001ff027807 */ /* 0x001fe40000800000 */
[----:B------:R-:W-:Y:S02]  /*6c30*/  SEL R0, R0, RZ, P1 ;  /* 0x000000ff00007207 */ /* 0x000fe40000800000 */
[----:B------:R-:W-:-:S03]  /*6c40*/  LOP3.LUT R9, R9, R2, RZ, 0x3c, !PT ;  /* 0x0000000209097212 */ /* 0x000fc600078e3cff */
[----:B------:R-:W-:Y:S01]  /*6c50*/  IMAD R7, R0, 0x8, R5 ;  /* 0x0000000800077824 */ /* 0x000fe200078e0205 */
[----:B------:R-:W-:Y:S01]  /*6c60*/  SHF.L.U32 R4, R9, 0x1f, RZ ;  /* 0x0000001f09047819 */ /* 0x000fe200000006ff */
[----:B-1----:R-:W-:Y:S06]  /*6c70*/  @!P0 BRA `(.L_x_129) ;  /* 0x0000000800cc8947 */ /* 0x002fec0003800000 */
.L_x_154:
[----:B------:R-:W1:Y:S01]  /*6c80*/  SYNCS.PHASECHK.TRANS64.TRYWAIT P0, [R7+URZ], R4 ;  /* 0x00000004070075a7 */ /* 0x000e62000800017f */
[----:B------:R-:W-:-:S05]  /*6c90*/  VIADD R0, R0, 0x1 ;  /* 0x0000000100007836 */ /* 0x000fca0000000000 */
[----:B------:R-:W-:-:S04]  /*6ca0*/  ISETP.NE.AND P1, PT, R0, 0x12, PT ;  /* 0x000000120000780c */ /* 0x000fc80003f25270 */
[----:B------:R-:W-:Y:S02]  /*6cb0*/  SEL R2, RZ, 0x1, P1 ;  /* 0x00000001ff027807 */ /* 0x000fe40000800000 */
[----:B------:R-:W-:Y:S02]  /*6cc0*/  SEL R0, R0, RZ, P1 ;  /* 0x000000ff00007207 */ /* 0x000fe40000800000 */
[----:B------:R-:W-:-:S03]  /*6cd0*/  LOP3.LUT R9, R9, R2, RZ, 0x3c, !PT ;  /* 0x0000000209097212 */ /* 0x000fc600078e3cff */
[----:B0-----:R-:W-:Y:S01]  /*6ce0*/  IMAD R6, R0, 0x8, R5 ;  /* 0x0000000800067824 */ /* 0x001fe200078e0205 */
[----:B------:R-:W-:Y:S01]  /*6cf0*/  SHF.L.U32 R3, R9, 0x1f, RZ ;  /* 0x0000001f09037819 */ /* 0x000fe200000006ff */
[----:B-1----:R-:W-:Y:S06]  /*6d00*/  @!P0 BRA `(.L_x_130) ;  /* 0x0000000800bc8947 */ /* 0x002fec0003800000 */
.L_x_155:
        /* <DEDUP_REMOVED lines=9> */
.L_x_156:
        /* <DEDUP_REMOVED lines=9> */
.L_x_157:
        /* <DEDUP_REMOVED lines=9> */
.L_x_158:
        /* <DEDUP_REMOVED lines=9> */
.L_x_159:
        /* <DEDUP_REMOVED lines=9> */
.L_x_160:
        /* <DEDUP_REMOVED lines=9> */
.L_x_161:
        /* <DEDUP_REMOVED lines=9> */
.L_x_162:
        /* <DEDUP_REMOVED lines=9> */
.L_x_163:
        /* <DEDUP_REMOVED lines=9> */
.L_x_164:
        /* <DEDUP_REMOVED lines=9> */
.L_x_165:
        /* <DEDUP_REMOVED lines=9> */
.L_x_166:
        /* <DEDUP_REMOVED lines=9> */
.L_x_167:
        /* <DEDUP_REMOVED lines=9> */
.L_x_168:
[----:B------:R-:W1:Y:S01]  /*7460*/  SYNCS.PHASECHK.TRANS64.TRYWAIT P0, [R7+URZ], R4 ;  /* 0x00000004070075a7 */ /* 0x000e62000800017f */
[----:B------:R-:W-:-:S05]  /*7470*/  VIADD R0, R0, 0x1 ;  /* 0x0000000100007836 */ /* 0x000fca0000000000 */
[----:B------:R-:W-:-:S04]  /*7480*/  ISETP.NE.AND P1, PT, R0, 0x12, PT ;  /* 0x000000120000780c */ /* 0x000fc80003f25270 */
[----:B------:R-:W-:Y:S02]  /*7490*/  SEL R2, RZ, 0x1, P1 ;  /* 0x00000001ff027807 */ /* 0x000fe40000800000 */
[----:B------:R-:W-:Y:S02]  /*74a0*/  SEL R0, R0, RZ, P1 ;  /* 0x000000ff00007207 */ /* 0x000fe40000800000 */
[----:B------:R-:W-:Y:S01]  /*74b0*/  LOP3.LUT R2, R9, R2, RZ, 0x3c, !PT ;  /* 0x0000000209027212 */ /* 0x000fe200078e3cff */
[----:B-1----:R-:W-:Y:S06]  /*74c0*/  @!P0 BRA `(.L_x_144) ;  /* 0x0000000400e48947 */ /* 0x002fec0003800000 */
.L_x_169:
[----:B------:R-:W-:Y:S01]  /*74d0*/  IMAD R5, R0, 0x8, R5 ;  /* 0x0000000800057824 */ /* 0x000fe200078e0205 */
[----:B------:R-:W-:-:S07]  /*74e0*/  SHF.L.U32 R0, R2, 0x1f, RZ ;  /* 0x0000001f02007819 */ /* 0x000fce00000006ff */
.L_x_145:
[----:B--2---:R2:W3:Y:S02]  /*74f0*/  SYNCS.PHASECHK.TRANS64.TRYWAIT P0, [R5+URZ], R0 ;  /* 0x00000000050075a7 */ /* 0x0044e4000800017f */
[----:B---3--:R-:W-:Y:S05]  /*7500*/  @!P0 NANOSLEEP.SYNCS 0x989680 ;  /* 0x009896800000895d */ /* 0x008fea0003900000 */
[----:B------:R-:W3:Y:S02]  /*7510*/  @!P0 SYNCS.PHASECHK.TRANS64 P0, [R5+URZ], R0 ;  /* 0x00000000050085a7 */ /* 0x000ee4000800007f */
[----:B---3--:R-:W-:Y:S05]  /*7520*/  @!P0 BRA `(.L_x_145) ;  /* 0xfffffffc00f08947 */ /* 0x008fea000383ffff */
.L_x_126:
[----:B------:R-:W-:Y:S05]  /*7530*/  BSYNC B0 ;  /* 0x0000000000007941 */ /* 0x000fea0003800000 */
.L_x_125:
[----:B------:R-:W-:Y:S05]  /*7540*/  EXIT ;  /* 0x000000000000794d */ /* 0x000fea0003800000 */
.L_x_22:
[----:B-1----:R-:W-:-:S04]  /*7550*/  IMAD.U32 R9, RZ, RZ, UR6 ;  /* 0x00000006ff097e24 */ /* 0x002fc8000f8e00ff */
[----:B------:R1:W3:Y:S03]  /*7560*/  SYNCS.PHASECHK.TRANS64.TRYWAIT P0, [R9+URZ], R8 ;  /* 0x00000008090075a7 */ /* 0x0002e6000800017f */
[----:B---3--:R-:W-:Y:S05]  /*7570*/  @!P0 NANOSLEEP.SYNCS 0x989680 ;  /* 0x009896800000895d */ /* 0x008fea0003900000 */
[----:B------:R-:W3:Y:S02]  /*7580*/  @!P0 SYNCS.PHASECHK.TRANS64 P0, [R9+URZ], R8 ;  /* 0x00000008090085a7 */ /* 0x000ee4000800007f */
[----:B---3--:R-:W-:Y:S05]  /*7590*/  @!P0 BRA `(.L_x_22) ;  /* 0xfffffffc00ec8947 */ /* 0x008fea000383ffff */
[----:B------:R-:W-:Y:S05]  /*75a0*/  BRA `(.L_x_21) ;  /* 0xffffffa000907947 */ /* 0x000fea000383ffff */
.L_x_28:
[----:B-1----:R-:W-:-:S04]  /*75b0*/  IMAD.U32 R11, RZ, RZ, UR12 ;  /* 0x0000000cff0b7e24 */ /* 0x002fc8000f8e00ff */
[----:B------:R1:W3:Y:S03]  /*75c0*/  SYNCS.PHASECHK.TRANS64.TRYWAIT P0, [R11+URZ], R10 ;  /* 0x0000000a0b0075a7 */ /* 0x0002e6000800017f */
[----:B---3--:R-:W-:Y:S05]  /*75d0*/  @!P0 NANOSLEEP.SYNCS 0x989680 ;  /* 0x009896800000895d */ /* 0x008fea0003900000 */
[----:B------:R-:W3:Y:S02]  /*75e0*/  @!P0 SYNCS.PHASECHK.TRANS64 P0, [R11+URZ], R10 ;  /* 0x0000000a0b0085a7 */ /* 0x000ee4000800007f */
[----:B---3--:R-:W-:Y:S05]  /*75f0*/  @!P0 BRA `(.L_x_28) ;  /* 0xfffffffc00ec8947 */ /* 0x008fea000383ffff */
[----:B------:R-:W-:Y:S05]  /*7600*/  BRA `(.L_x_27) ;  /* 0xffffffa800187947 */ /* 0x000fea000383ffff */
.L_x_113:
[----:B------:R-:W-:Y:S01]  /*7610*/  BSSY B1, `(.L_x_146) ;  /* 0x0000006000017945 */ /* 0x000fe20003800000 */
[----:B------:R-:W-:-:S07]  /*7620*/  IMAD.MOV.U32 R7, RZ, RZ, -0x1 ;  /* 0xffffffffff077424 */ /* 0x000fce00078e00ff */
[----:B------:R-:W-:Y:S05]  /*7630*/  WARPSYNC.COLLECTIVE R7, `(.L_x_147) ;  /* 0x00000000070c7348 */ /* 0x000fea0003c00000 */
[----:B------:R-:W-:Y:S02]  /*7640*/  ELECT P0, UR62, PT ;  /* 0x00000000003e782f */ /* 0x000fe40003800000 */
[----:B------:R-:W-:Y:S01]  /*7650*/  MOV R7, UR62 ;  /* 0x0000003e00077c02 */ /* 0x000fe20008000f00 */
[----:B------:R-:W-:Y:S10]  /*7660*/  ENDCOLLECTIVE ;  /* 0x000000000000791b */ /* 0x000ff40003800000 */
.L_x_147:
[----:B------:R-:W-:Y:S05]  /*7670*/  BSYNC B1 ;  /* 0x0000000000017941 */ /* 0x000fea0003800000 */
.L_x_146:
[----:B------:R-:W-:Y:S05]  /*7680*/  BRA `(.L_x_148) ;  /* 0xffffffe800407947 */ /* 0x000fea000383ffff */
.L_x_116:
[----:B0-----:R0:W1:Y:S02]  /*7690*/  SYNCS.PHASECHK.TRANS64.TRYWAIT P0, [R18+URZ+0x90], R9 ;  /* 0x00009009120075a7 */ /* 0x001064000800017f */
[----:B-1----:R-:W-:Y:S05]  /*76a0*/  @!P0 NANOSLEEP.SYNCS 0x989680 ;  /* 0x009896800000895d */ /* 0x002fea0003900000 */
[----:B------:R-:W1:Y:S02]  /*76b0*/  @!P0 SYNCS.PHASECHK.TRANS64 P0, [R18+URZ+0x90], R9 ;  /* 0x00009009120085a7 */ /* 0x000e64000800007f */
[----:B-1----:R-:W-:Y:S05]  /*76c0*/  @!P0 BRA `(.L_x_116) ;  /* 0xfffffffc00f08947 */ /* 0x002fea000383ffff */
[----:B------:R-:W-:Y:S05]  /*76d0*/  BRA `(.L_x_149) ;  /* 0xffffffe8007c7947 */ /* 0x000fea000383ffff */
.L_x_124:
[----:B------:R-:W-:Y:S01]  /*76e0*/  BSSY B0, `(.L_x_150) ;  /* 0x0000006000007945 */ /* 0x000fe20003800000 */
[----:B------:R-:W-:-:S07]  /*76f0*/  IMAD.MOV.U32 R7, RZ, RZ, -0x1 ;  /* 0xffffffffff077424 */ /* 0x000fce00078e00ff */
[----:B------:R-:W-:Y:S05]  /*7700*/  WARPSYNC.COLLECTIVE R7, `(.L_x_151) ;  /* 0x00000000070c7348 */ /* 0x000fea0003c00000 */
[----:B------:R-:W-:Y:S02]  /*7710*/  ELECT P0, UR62, PT ;  /* 0x00000000003e782f */ /* 0x000fe40003800000 */
[----:B------:R-:W-:Y:S01]  /*7720*/  MOV R7, UR62 ;  /* 0x0000003e00077c02 */ /* 0x000fe20008000f00 */
[----:B------:R-:W-:Y:S10]  /*7730*/  ENDCOLLECTIVE ;  /* 0x000000000000791b */ /* 0x000ff40003800000 */
.L_x_151:
[----:B------:R-:W-:Y:S05]  /*7740*/  BSYNC B0 ;  /* 0x0000000000007941 */ /* 0x000fea0003800000 */
.L_x_150:
[----:B------:R-:W-:Y:S05]  /*7750*/  BRA `(.L_x_152) ;  /* 0xfffffff000d07947 */ /* 0x000fea000383ffff */
.L_x_128:
[----:B0-----:R0:W1:Y:S02]  /*7760*/  SYNCS.PHASECHK.TRANS64.TRYWAIT P0, [R7+URZ], R2 ;  /* 0x00000002070075a7 */ /* 0x001064000800017f */
[----:B-1----:R-:W-:Y:S05]  /*7770*/  @!P0 NANOSLEEP.SYNCS 0x989680 ;  /* 0x009896800000895d */ /* 0x002fea0003900000 */
[----:B------:R-:W1:Y:S02]  /*7780*/  @!P0 SYNCS.PHASECHK.TRANS64 P0, [R7+URZ], R2 ;  /* 0x00000002070085a7 */ /* 0x000e64000800007f */
[----:B-1----:R-:W-:Y:S05]  /*7790*/  @!P0 BRA `(.L_x_128) ;  /* 0xfffffffc00f08947 */ /* 0x002fea000383ffff */
[----:B------:R-:W-:Y:S05]  /*77a0*/  BRA `(.L_x_153) ;  /* 0xfffffff400107947 */ /* 0x000fea000383ffff */
.L_x_129:
[----:B0-----:R0:W1:Y:S02]  /*77b0*/  SYNCS.PHASECHK.TRANS64.TRYWAIT P0, [R6+URZ], R3 ;  /* 0x00000003060075a7 */ /* 0x001064000800017f */
[----:B-1----:R-:W-:Y:S05]  /*77c0*/  @!P0 NANOSLEEP.SYNCS 0x989680 ;  /* 0x009896800000895d */ /* 0x002fea0003900000 */
[----:B------:R-:W1:Y:S02]  /*77d0*/  @!P0 SYNCS.PHASECHK.TRANS64 P0, [R6+URZ], R3 ;  /* 0x00000003060085a7 */ /* 0x000e64000800007f */
[----:B-1----:R-:W-:Y:S05]  /*77e0*/  @!P0 BRA `(.L_x_129) ;  /* 0xfffffffc00f08947 */ /* 0x002fea000383ffff */
[----:B------:R-:W-:Y:S05]  /*77f0*/  BRA `(.L_x_154) ;  /* 0xfffffff400207947 */ /* 0x000fea000383ffff */
.L_x_130:
[----:B0-----:R0:W1:Y:S02]  /*7800*/  SYNCS.PHASECHK.TRANS64.TRYWAIT P0, [R7+URZ], R4 ;  /* 0x00000004070075a7 */ /* 0x001064000800017f */
[----:B-1----:R-:W-:Y:S05]  /*7810*/  @!P0 NANOSLEEP.SYNCS 0x989680 ;  /* 0x009896800000895d */ /* 0x002fea0003900000 */
[----:B------:R-:W1:Y:S02]  /*7820*/  @!P0 SYNCS.PHASECHK.TRANS64 P0, [R7+URZ], R4 ;  /* 0x00000004070085a7 */ /* 0x000e64000800007f */
[----:B-1----:R-:W-:Y:S05]  /*7830*/  @!P0 BRA `(.L_x_130) ;  /* 0xfffffffc00f08947 */ /* 0x002fea000383ffff */
[----:B------:R-:W-:Y:S05]  /*7840*/  BRA `(.L_x_155) ;  /* 0xfffffff400307947 */ /* 0x000fea000383ffff */
.L_x_131:
[----:B0-----:R0:W1:Y:S02]  /*7850*/  SYNCS.PHASECHK.TRANS64.TRYWAIT P0, [R6+URZ], R3 ;  /* 0x00000003060075a7 */ /* 0x001064000800017f */
[----:B-1----:R-:W-:Y:S05]  /*7860*/  @!P0 NANOSLEEP.SYNCS 0x989680 ;  /* 0x009896800000895d */ /* 0x002fea0003900000 */
[----:B------:R-:W1:Y:S02]  /*7870*/  @!P0 SYNCS.PHASECHK.TRANS64 P0, [R6+URZ], R3 ;  /* 0x00000003060085a7 */ /* 0x000e64000800007f */
[----:B-1----:R-:W-:Y:S05]  /*7880*/  @!P0 BRA `(.L_x_131) ;  /* 0xfffffffc00f08947 */ /* 0x002fea000383ffff */
[----:B------:R-:W-:Y:S05]  /*7890*/  BRA `(.L_x_156) ;  /* 0xfffffff400407947 */ /* 0x000fea000383ffff */
.L_x_132:
[----:B0-----:R0:W1:Y:S02]  /*78a0*/  SYNCS.PHASECHK.TRANS64.TRYWAIT P0, [R7+URZ], R4 ;  /* 0x00000004070075a7 */ /* 0x001064000800017f */
[----:B-1----:R-:W-:Y:S05]  /*78b0*/  @!P0 NANOSLEEP.SYNCS 0x989680 ;  /* 0x009896800000895d */ /* 0x002fea0003900000 */
[----:B------:R-:W1:Y:S02]  /*78c0*/  @!P0 SYNCS.PHASECHK.TRANS64 P0, [R7+URZ], R4 ;  /* 0x00000004070085a7 */ /* 0x000e64000800007f */
[----:B-1----:R-:W-:Y:S05]  /*78d0*/  @!P0 BRA `(.L_x_132) ;  /* 0xfffffffc00f08947 */ /* 0x002fea000383ffff */
[----:B------:R-:W-:Y:S05]  /*78e0*/  BRA `(.L_x_157) ;  /* 0xfffffff400507947 */ /* 0x000fea000383ffff */
.L_x_133:
[----:B0-----:R0:W1:Y:S02]  /*78f0*/  SYNCS.PHASECHK.TRANS64.TRYWAIT P0, [R6+URZ], R3 ;  /* 0x00000003060075a7 */ /* 0x001064000800017f */
[----:B-1----:R-:W-:Y:S05]  /*7900*/  @!P0 NANOSLEEP.SYNCS 0x989680 ;  /* 0x009896800000895d */ /* 0x002fea0003900000 */
[----:B------:R-:W1:Y:S02]  /*7910*/  @!P0 SYNCS.PHASECHK.TRANS64 P0, [R6+URZ], R3 ;  /* 0x00000003060085a7 */ /* 0x000e64000800007f */
[----:B-1----:R-:W-:Y:S05]  /*7920*/  @!P0 BRA `(.L_x_133) ;  /* 0xfffffffc00f08947 */ /* 0x002fea000383ffff */
[----:B------:R-:W-:Y:S05]  /*7930*/  BRA `(.L_x_158) ;  /* 0xfffffff400607947 */ /* 0x000fea000383ffff */
.L_x_134:
[----:B0-----:R0:W1:Y:S02]  /*7940*/  SYNCS.PHASECHK.TRANS64.TRYWAIT P0, [R7+URZ], R4 ;  /* 0x00000004070075a7 */ /* 0x001064000800017f */
[----:B-1----:R-:W-:Y:S05]  /*7950*/  @!P0 NANOSLEEP.SYNCS 0x989680 ;  /* 0x009896800000895d */ /* 0x002fea0003900000 */
[----:B------:R-:W1:Y:S02]  /*7960*/  @!P0 SYNCS.PHASECHK.TRANS64 P0, [R7+URZ], R4 ;  /* 0x00000004070085a7 */ /* 0x000e64000800007f */
[----:B-1----:R-:W-:Y:S05]  /*7970*/  @!P0 BRA `(.L_x_134) ;  /* 0xfffffffc00f08947 */ /* 0x002fea000383ffff */
[----:B------:R-:W-:Y:S05]  /*7980*/  BRA `(.L_x_159) ;  /* 0xfffffff400707947 */ /* 0x000fea000383ffff */
.L_x_135:
[----:B0-----:R0:W1:Y:S02]  /*7990*/  SYNCS.PHASECHK.TRANS64.TRYWAIT P0, [R6+URZ], R3 ;  /* 0x00000003060075a7 */ /* 0x001064000800017f */
[----:B-1----:R-:W-:Y:S05]  /*79a0*/  @!P0 NANOSLEEP.SYNCS 0x989680 ;  /* 0x009896800000895d */ /* 0x002fea0003900000 */
[----:B------:R-:W1:Y:S02]  /*79b0*/  @!P0 SYNCS.PHASECHK.TRANS64 P0, [R6+URZ], R3 ;  /* 0x00000003060085a7 */ /* 0x000e64000800007f */
[----:B-1----:R-:W-:Y:S05]  /*79c0*/  @!P0 BRA `(.L_x_135) ;  /* 0xfffffffc00f08947 */ /* 0x002fea000383ffff */
[----:B------:R-:W-:Y:S05]  /*79d0*/  BRA `(.L_x_160) ;  /* 0xfffffff400807947 */ /* 0x000fea000383ffff */
.L_x_136:
[----:B0-----:R0:W1:Y:S02]  /*79e0*/  SYNCS.PHASECHK.TRANS64.TRYWAIT P0, [R7+URZ], R4 ;  /* 0x00000004070075a7 */ /* 0x001064000800017f */
[----:B-1----:R-:W-:Y:S05]  /*79f0*/  @!P0 NANOSLEEP.SYNCS 0x989680 ;  /* 0x009896800000895d */ /* 0x002fea0003900000 */
[----:B------:R-:W1:Y:S02]  /*7a00*/  @!P0 SYNCS.PHASECHK.TRANS64 P0, [R7+URZ], R4 ;  /* 0x00000004070085a7 */ /* 0x000e64000800007f */
[----:B-1----:R-:W-:Y:S05]  /*7a10*/  @!P0 BRA `(.L_x_136) ;  /* 0xfffffffc00f08947 */ /* 0x002fea000383ffff */
[----:B------:R-:W-:Y:S05]  /*7a20*/  BRA `(.L_x_161) ;  /* 0xfffffff400907947 */ /* 0x000fea000383ffff */
.L_x_137:
[----:B0-----:R0:W1:Y:S02]  /*7a30*/  SYNCS.PHASECHK.TRANS64.TRYWAIT P0, [R6+URZ], R3 ;  /* 0x00000003060075a7 */ /* 0x001064000800017f */
[----:B-1----:R-:W-:Y:S05]  /*7a40*/  @!P0 NANOSLEEP.SYNCS 0x989680 ;  /* 0x009896800000895d */ /* 0x002fea0003900000 */
[----:B------:R-:W1:Y:S02]  /*7a50*/  @!P0 SYNCS.PHASECHK.TRANS64 P0, [R6+URZ], R3 ;  /* 0x00000003060085a7 */ /* 0x000e64000800007f */
[----:B-1----:R-:W-:Y:S05]  /*7a60*/  @!P0 BRA `(.L_x_137) ;  /* 0xfffffffc00f08947 */ /* 0x002fea000383ffff */
[----:B------:R-:W-:Y:S05]  /*7a70*/  BRA `(.L_x_162) ;  /* 0xfffffff400a07947 */ /* 0x000fea000383ffff */
.L_x_138:
[----:B0-----:R0:W1:Y:S02]  /*7a80*/  SYNCS.PHASECHK.TRANS64.TRYWAIT P0, [R7+URZ], R4 ;  /* 0x00000004070075a7 */ /* 0x001064000800017f */
[----:B-1----:R-:W-:Y:S05]  /*7a90*/  @!P0 NANOSLEEP.SYNCS 0x989680 ;  /* 0x009896800000895d */ /* 0x002fea0003900000 */
[----:B------:R-:W1:Y:S02]  /*7aa0*/  @!P0 SYNCS.PHASECHK.TRANS64 P0, [R7+URZ], R4 ;  /* 0x00000004070085a7 */ /* 0x000e64000800007f */
[----:B-1----:R-:W-:Y:S05]  /*7ab0*/  @!P0 BRA `(.L_x_138) ;  /* 0xfffffffc00f08947 */ /* 0x002fea000383ffff */
[----:B------:R-:W-:Y:S05]  /*7ac0*/  BRA `(.L_x_163) ;  /* 0xfffffff400b07947 */ /* 0x000fea000383ffff */
.L_x_139:
[----:B0-----:R0:W1:Y:S02]  /*7ad0*/  SYNCS.PHASECHK.TRANS64.TRYWAIT P0, [R6+URZ], R3 ;  /* 0x00000003060075a7 */ /* 0x001064000800017f */
[----:B-1----:R-:W-:Y:S05]  /*7ae0*/  @!P0 NANOSLEEP.SYNCS 0x989680 ;  /* 0x009896800000895d */ /* 0x002fea0003900000 */
[----:B------:R-:W1:Y:S02]  /*7af0*/  @!P0 SYNCS.PHASECHK.TRANS64 P0, [R6+URZ], R3 ;  /* 0x00000003060085a7 */ /* 0x000e64000800007f */
[----:B-1----:R-:W-:Y:S05]  /*7b00*/  @!P0 BRA `(.L_x_139) ;  /* 0xfffffffc00f08947 */ /* 0x002fea000383ffff */
[----:B------:R-:W-:Y:S05]  /*7b10*/  BRA `(.L_x_164) ;  /* 0xfffffff400c07947 */ /* 0x000fea000383ffff */
.L_x_140:
[----:B0-----:R0:W1:Y:S02]  /*7b20*/  SYNCS.PHASECHK.TRANS64.TRYWAIT P0, [R7+URZ], R4 ;  /* 0x00000004070075a7 */ /* 0x001064000800017f */
[----:B-1----:R-:W-:Y:S05]  /*7b30*/  @!P0 NANOSLEEP.SYNCS 0x989680 ;  /* 0x009896800000895d */ /* 0x002fea0003900000 */
[----:B------:R-:W1:Y:S02]  /*7b40*/  @!P0 SYNCS.PHASECHK.TRANS64 P0, [R7+URZ], R4 ;  /* 0x00000004070085a7 */ /* 0x000e64000800007f */
[----:B-1----:R-:W-:Y:S05]  /*7b50*/  @!P0 BRA `(.L_x_140) ;  /* 0xfffffffc00f08947 */ /* 0x002fea000383ffff */
[----:B------:R-:W-:Y:S05]  /*7b60*/  BRA `(.L_x_165) ;  /* 0xfffffff400d07947 */ /* 0x000fea000383ffff */
.L_x_141:
[----:B0-----:R0:W1:Y:S02]  /*7b70*/  SYNCS.PHASECHK.TRANS64.TRYWAIT P0, [R6+URZ], R3 ;  /* 0x00000003060075a7 */ /* 0x001064000800017f */
[----:B-1----:R-:W-:Y:S05]  /*7b80*/  @!P0 NANOSLEEP.SYNCS 0x989680 ;  /* 0x009896800000895d */ /* 0x002fea0003900000 */
[----:B------:R-:W1:Y:S02]  /*7b90*/  @!P0 SYNCS.PHASECHK.TRANS64 P0, [R6+URZ], R3 ;  /* 0x00000003060085a7 */ /* 0x000e64000800007f */
[----:B-1----:R-:W-:Y:S05]  /*7ba0*/  @!P0 BRA `(.L_x_141) ;  /* 0xfffffffc00f08947 */ /* 0x002fea000383ffff */
[----:B------:R-:W-:Y:S05]  /*7bb0*/  BRA `(.L_x_166) ;  /* 0xfffffff400e07947 */ /* 0x000fea000383ffff */
.L_x_142:
[----:B0-----:R0:W1:Y:S02]  /*7bc0*/  SYNCS.PHASECHK.TRANS64.TRYWAIT P0, [R7+URZ], R4 ;  /* 0x00000004070075a7 */ /* 0x001064000800017f */
[----:B-1----:R-:W-:Y:S05]  /*7bd0*/  @!P0 NANOSLEEP.SYNCS 0x989680 ;  /* 0x009896800000895d */ /* 0x002fea0003900000 */
[----:B------:R-:W1:Y:S02]  /*7be0*/  @!P0 SYNCS.PHASECHK.TRANS64 P0, [R7+URZ], R4 ;  /* 0x00000004070085a7 */ /* 0x000e64000800007f */
[----:B-1----:R-:W-:Y:S05]  /*7bf0*/  @!P0 BRA `(.L_x_142) ;  /* 0xfffffffc00f08947 */ /* 0x002fea000383ffff */
[----:B------:R-:W-:Y:S05]  /*7c00*/  BRA `(.L_x_167) ;  /* 0xfffffff400f07947 */ /* 0x000fea000383ffff */
.L_x_143:
[----:B0-----:R0:W1:Y:S02]  /*7c10*/  SYNCS.PHASECHK.TRANS64.TRYWAIT P0, [R6+URZ], R3 ;  /* 0x00000003060075a7 */ /* 0x001064000800017f */
[----:B-1----:R-:W-:Y:S05]  /*7c20*/  @!P0 NANOSLEEP.SYNCS 0x989680 ;  /* 0x009896800000895d */ /* 0x002fea0003900000 */
[----:B------:R-:W1:Y:S02]  /*7c30*/  @!P0 SYNCS.PHASECHK.TRANS64 P0, [R6+URZ], R3 ;  /* 0x00000003060085a7 */ /* 0x000e64000800007f */
[----:B-1----:R-:W-:Y:S05]  /*7c40*/  @!P0 BRA `(.L_x_143) ;  /* 0xfffffffc00f08947 */ /* 0x002fea000383ffff */
[----:B------:R-:W-:Y:S05]  /*7c50*/  BRA `(.L_x_168) ;  /* 0xfffffff800007947 */ /* 0x000fea000383ffff */
.L_x_144:
[----:B-1----:R1:W2:Y:S02]  /*7c60*/  SYNCS.PHASECHK.TRANS64.TRYWAIT P0, [R7+URZ], R4 ;  /* 0x00000004070075a7 */ /* 0x0022a4000800017f */
[----:B--2---:R-:W-:Y:S05]  /*7c70*/  @!P0 NANOSLEEP.SYNCS 0x989680 ;  /* 0x009896800000895d */ /* 0x004fea0003900000 */
[----:B------:R-:W2:Y:S02]  /*7c80*/  @!P0 SYNCS.PHASECHK.TRANS64 P0, [R7+URZ], R4 ;  /* 0x00000004070085a7 */ /* 0x000ea4000800007f */
[----:B--2---:R-:W-:Y:S05]  /*7c90*/  @!P0 BRA `(.L_x_144) ;  /* 0xfffffffc00f08947 */ /* 0x004fea000383ffff */
[----:B------:R-:W-:Y:S05]  /*7ca0*/  BRA `(.L_x_169) ;  /* 0xfffffff800087947 */ /* 0x000fea000383ffff */
.L_x_170:
[----:B------:R-:W-:-:S00]  /*7cb0*/  BRA `(.L_x_170) ;  /* 0xfffffffc00fc7947 */ /* 0x000fc0000383ffff */
[----:B------:R-:W-:-:S00]  /*7cc0*/  NOP ;  /* 0x0000000000007918 */ /* 0x000fc00000000000 */
        /* <DEDUP_REMOVED lines=11> */
.L_x_171:


//--------------------- .nv.shared._ZN7cutlass13device_kernelINS_4gemm6kernel13GemmUniversalIN4cute5tupleIJiiiiEEENS1_10collective13CollectiveMmaINS1_37MainloopSm90TmaGmmaWarpSpecializedFP8ILi18ENS5_IJNS4_1CILi2EEENSA_ILi4EEENSA_ILi1EEEEEENS1_35KernelTmaWarpSpecializedCooperativeEEENS5_IJNSA_ILi128EEENSA_ILi64EEESI_EEENS_12float_e5m2_tENS5_IJlSD_lEEESK_SL_NS4_8TiledMMAINS4_8MMA_AtomIJNS4_4SM904GMMA30MMA_64x64x32_F32E5M2E5M2_SS_TNILNSP_7ScaleInE1ELSR_1EEEEEENS4_6LayoutINS5_IJSB_SD_SD_EEENS5_IJSD_NSA_ILi0EEESW_EEEEENS5_IJNS4_10UnderscoreESZ_SZ_EEEEENS4_23SM90_TMA_LOAD_MULTICASTENS4_14ComposedLayoutINS4_7SwizzleILi2ELi4ELi3EEENS4_18smem_ptr_flag_bitsILi8EEENSU_INS5_IJNSA_ILi8EEESI_EEENS5_IJSI_SD_EEEEEEEvNS4_8identityES12_S1C_vS1D_EENS_8epilogue10collective6detail29Sm90TmaWarpSpecializedAdapterINS1G_15DefaultEpilogueISK_SL_SL_NS1F_6thread17LinearCombinationISK_Li1EffLNS1K_9ScaleType4KindE0ELNS_15FloatRoundStyleE2ESK_EENS1_15EpilogueDefaultEEEEEvvEEEEvNT_6ParamsE --------------------------
	.section	.nv.shared._ZN7cutlass13device_kernelINS_4gemm6kernel13GemmUniversalIN4cute5tupleIJiiiiEEENS1_10collective13CollectiveMmaINS1_37MainloopSm90TmaGmmaWarpSpecializedFP8ILi18ENS5_IJNS4_1CILi2EEENSA_ILi4EEENSA_ILi1EEEEEENS1_35KernelTmaWarpSpecializedCooperativeEEENS5_IJNSA_ILi128EEENSA_ILi64EEESI_EEENS_12float_e5m2_tENS5_IJlSD_lEEESK_SL_NS4_8TiledMMAINS4_8MMA_AtomIJNS4_4SM904GMMA30MMA_64x64x32_F32E5M2E5M2_SS_TNILNSP_7ScaleInE1ELSR_1EEEEEENS4_6LayoutINS5_IJSB_SD_SD_EEENS5_IJSD_NSA_ILi0EEESW_EEEEENS5_IJNS4_10UnderscoreESZ_SZ_EEEEENS4_23SM90_TMA_LOAD_MULTICASTENS4_14ComposedLayoutINS4_7SwizzleILi2ELi4ELi3EEENS4_18smem_ptr_flag_bitsILi8EEENSU_INS5_IJNSA_ILi8EEESI_EEENS5_IJSI_SD_EEEEEEEvNS4_8identityES12_S1C_vS1D_EENS_8epilogue10collective6detail29Sm90TmaWarpSpecializedAdapterINS1G_15DefaultEpilogueISK_SL_SL_NS1F_6thread17LinearCombinationISK_Li1EffLNS1K_9ScaleType4KindE0ELNS_15FloatRoundStyleE2ESK_EENS1_15EpilogueDefaultEEEEEvvEEEEvNT_6ParamsE,"aw",@nobits
	.sectionflags	@""
	.align	16
	.zero		1024


//--------------------- .nv.shared.reserved.0     --------------------------
	.section	.nv.shared.reserved.0,"aw",@nobits
	.weak		__nv_reservedSMEM_offset_0_alias
	.size		__nv_reservedSMEM_offset_0_alias, 0, 0
	.other		__nv_reservedSMEM_offset_0_alias,@"STO_CUDA_RESERVED_SHARED STV_DEFAULT"
__nv_reservedSMEM_offset_0_alias:
	.zero		0


//--------------------- .nv.global                --------------------------
	.section	.nv.global,"aw",@nobits
.nv.global:
	.type		_ZN40_INTERNAL_d16542c9_4_k_cu_7a0f7d5d_291504cute1_E,@object
	.size		_ZN40_INTERNAL_d16542c9_4_k_cu_7a0f7d5d_291504cute1_E,(_ZN40_INTERNAL_d16542c9_4_k_cu_7a0f7d5d_291504cuda3std3__45__cpo6cbeginE - _ZN40_INTERNAL_d16542c9_4_k_cu_7a0f7d5d_291504cute1_E)
_ZN40_INTERNAL_d16542c9_4_k_cu_7a0f7d5d_291504cute1_E:
	.zero		1
	.type		_ZN40_INTERNAL_d16542c9_4_k_cu_7a0f7d5d_291504cuda3std3__45__cpo6cbeginE,@object
	.size		_ZN40_INTERNAL_d16542c9_4_k_cu_7a0f7d5d_291504cuda3std3__45__cpo6cbeginE,(_ZN40_INTERNAL_d16542c9_4_k_cu_7a0f7d5d_291504cuda3std3__48in_placeE - _ZN40_INTERNAL_d16542c9_4_k_cu_7a0f7d5d_291504cuda3std3__45__cpo6cbeginE)
_ZN40_INTERNAL_d16542c9_4_k_cu_7a0f7d5d_291504cuda3std3__45__cpo6cbeginE:
	.zero		1
	.type		_ZN40_INTERNAL_d16542c9_4_k_cu_7a0f7d5d_291504cuda3std3__48in_placeE,@object
	.size		_ZN40_INTERNAL_d16542c9_4_k_cu_7a0f7d5d_291504cuda3std3__48in_placeE,(_ZN40_INTERNAL_d16542c9_4_k_cu_7a0f7d5d_291504cuda3std6ranges3__45__cpo9iter_moveE - _ZN40_INTERNAL_d16542c9_4_k_cu_7a0f7d5d_291504cuda3std3__48in_placeE)
_ZN40_INTERNAL_d16542c9_4_k_cu_7a0f7d5d_291504cuda3std3__48in_placeE:
	.zero		1
	.type		_ZN40_INTERNAL_d16542c9_4_k_cu_7a0f7d5d_291504cuda3std6ranges3__45__cpo9iter_moveE,@object
	.size		_ZN40_INTERNAL_d16542c9_4_k_cu_7a0f7d5d_291504cuda3std6ranges3__45__cpo9iter_moveE,(_ZN40_INTERNAL_d16542c9_4_k_cu_7a0f7d5d_291504cuda3std3__45__cpo5beginE - _ZN40_INTERNAL_d16542c9_4_k_cu_7a0f7d5d_291504cuda3std6ranges3__45__cpo9iter_moveE)
_ZN40_INTERNAL_d16542c9_4_k_cu_7a0f7d5d_291504cuda3std6ranges3__45__cpo9iter_moveE:
	.zero		1
	.type		_ZN40_INTERNAL_d16542c9_4_k_cu_7a0f7d5d_291504cuda3std3__45__cpo5beginE,@object
	.size		_ZN40_INTERNAL_d16542c9_4_k_cu_7a0f7d5d_291504cuda3std3__45__cpo5beginE,(_ZN40_INTERNAL_d16542c9_4_k_cu_7a0f7d5d_291504cuda3std3__442_GLOBAL__N__d16542c9_4_k_cu_7a0f7d5d_291506ignoreE - _ZN40_INTERNAL_d16542c9_4_k_cu_7a0f7d5d_291504cuda3std3__45__cpo5beginE)
_ZN40_INTERNAL_d16542c9_4_k_cu_7a0f7d5d_291504cuda3std3__45__cpo5beginE:
	.zero		1
	.type		_ZN40_INTERNAL_d16542c9_4_k_cu_7a0f7d5d_291504cuda3std3__442_GLOBAL__N__d16542c9_4_k_cu_7a0f7d5d_291506ignoreE,@object
	.size		_ZN40_INTERNAL_d16542c9_4_k_cu_7a0f7d5d_291504cuda3std3__442_GLOBAL__N__d16542c9_4_k_cu_7a0f7d5d_291506ignoreE,(_ZN40_INTERNAL_d16542c9_4_k_cu_7a0f7d5d_291504cute7productE - _ZN40_INTERNAL_d16542c9_4_k_cu_7a0f7d5d_291504cuda3std3__442_GLOBAL__N__d16542c9_4_k_cu_7a0f7d5d_291506ignoreE)
_ZN40_INTERNAL_d16542c9_4_k_cu_7a0f7d5d_291504cuda3std3__442_GLOBAL__N__d16542c9_4_k_cu_7a0f7d5d_291506ignoreE:
	.zero		1
	.type		_ZN40_INTERNAL_d16542c9_4_k_cu_7a0f7d5d_291504cute7productE,@object
	.size		_ZN40_INTERNAL_d16542c9_4_k_cu_7a0f7d5d_291504cute7productE,(_ZN40_INTERNAL_d16542c9_4_k_cu_7a0f7d5d_291504cuda3std3__45__cpo3endE - _ZN40_INTERNAL_d16542c9_4_k_cu_7a0f7d5d_291504cute7productE)
_ZN40_INTERNAL_d16542c9_4_k_cu_7a0f7d5d_291504cute7productE:
	.zero		1
	.type		_ZN40_INTERNAL_d16542c9_4_k_cu_7a0f7d5d_291504cuda3std3__45__cpo3endE,@object
	.size		_ZN40_INTERNAL_d16542c9_4_k_cu_7a0f7d5d_291504cuda3std3__45__cpo3endE,(_ZN40_INTERNAL_d16542c9_4_k_cu_7a0f7d5d_291504cuda3std3__419piecewise_constructE - _ZN40_INTERNAL_d16542c9_4_k_cu_7a0f7d5d_291504cuda3std3__45__cpo3endE)
_ZN40_INTERNAL_d16542c9_4_k_cu_7a0f7d5d_291504cuda3std3__45__cpo3endE:
	.zero		1
	.type		_ZN40_INTERNAL_d16542c9_4_k_cu_7a0f7d5d_291504cuda3std3__419piecewise_constructE,@object
	.size		_ZN40_INTERNAL_d16542c9_4_k_cu_7a0f7d5d_291504cuda3std3__419piecewise_constructE,(_ZN40_INTERNAL_d16542c9_4_k_cu_7a0f7d5d_291504cuda3std3__45__cpo4cendE - _ZN40_INTERNAL_d16542c9_4_k_cu_7a0f7d5d_291504cuda3std3__419piecewise_constructE)
_ZN40_INTERNAL_d16542c9_4_k_cu_7a0f7d5d_291504cuda3std3__419piecewise_constructE:
	.zero		1
	.type		_ZN40_INTERNAL_d16542c9_4_k_cu_7a0f7d5d_291504cuda3std3__45__cpo4cendE,@object
	.size		_ZN40_INTERNAL_d16542c9_4_k_cu_7a0f7d5d_291504cuda3std3__45__cpo4cendE,(_ZN40_INTERNAL_d16542c9_4_k_cu_7a0f7d5d_291504cuda3std6ranges3__45__cpo4swapE - _ZN40_INTERNAL_d16542c9_4_k_cu_7a0f7d5d_291504cuda3std3__45__cpo4cendE)
_ZN40_INTERNAL_d16542c9_4_k_cu_7a0f7d5d_291504cuda3std3__45__cpo4cendE:
	.zero		1
	.type		_ZN40_INTERNAL_d16542c9_4_k_cu_7a0f7d5d_291504cuda3std6ranges3__45__cpo4swapE,@object
	.size		_ZN40_INTERNAL_d16542c9_4_k_cu_7a0f7d5d_291504cuda3std6ranges3__45__cpo4swapE,(.L_7 - _ZN40_INTERNAL_d16542c9_4_k_cu_7a0f7d5d_291504cuda3std6ranges3__45__cpo4swapE)
_ZN40_INTERNAL_d16542c9_4_k_cu_7a0f7d5d_291504cuda3std6ranges3__45__cpo4swapE:
	.zero		1
.L_7:


//--------------------- .nv.constant0._ZN7cutlass13device_kernelINS_4gemm6kernel13GemmUniversalIN4cute5tupleIJiiiiEEENS1_10collective13CollectiveMmaINS1_37MainloopSm90TmaGmmaWarpSpecializedFP8ILi18ENS5_IJNS4_1CILi2EEENSA_ILi4EEENSA_ILi1EEEEEENS1_35KernelTmaWarpSpecializedCooperativeEEENS5_IJNSA_ILi128EEENSA_ILi64EEESI_EEENS_12float_e5m2_tENS5_IJlSD_lEEESK_SL_NS4_8TiledMMAINS4_8MMA_AtomIJNS4_4SM904GMMA30MMA_64x64x32_F32E5M2E5M2_SS_TNILNSP_7ScaleInE1ELSR_1EEEEEENS4_6LayoutINS5_IJSB_SD_SD_EEENS5_IJSD_NSA_ILi0EEESW_EEEEENS5_IJNS4_10UnderscoreESZ_SZ_EEEEENS4_23SM90_TMA_LOAD_MULTICASTENS4_14ComposedLayoutINS4_7SwizzleILi2ELi4ELi3EEENS4_18smem_ptr_flag_bitsILi8EEENSU_INS5_IJNSA_ILi8EEESI_EEENS5_IJSI_SD_EEEEEEEvNS4_8identityES12_S1C_vS1D_EENS_8epilogue10collective6detail29Sm90TmaWarpSpecializedAdapterINS1G_15DefaultEpilogueISK_SL_SL_NS1F_6thread17LinearCombinationISK_Li1EffLNS1K_9ScaleType4KindE0ELNS_15FloatRoundStyleE2ESK_EENS1_15EpilogueDefaultEEEEEvvEEEEvNT_6ParamsE --------------------------
	.section	.nv.constant0._ZN7cutlass13device_kernelINS_4gemm6kernel13GemmUniversalIN4cute5tupleIJiiiiEEENS1_10collective13CollectiveMmaINS1_37MainloopSm90TmaGmmaWarpSpecializedFP8ILi18ENS5_IJNS4_1CILi2EEENSA_ILi4EEENSA_ILi1EEEEEENS1_35KernelTmaWarpSpecializedCooperativeEEENS5_IJNSA_ILi128EEENSA_ILi64EEESI_EEENS_12float_e5m2_tENS5_IJlSD_lEEESK_SL_NS4_8TiledMMAINS4_8MMA_AtomIJNS4_4SM904GMMA30MMA_64x64x32_F32E5M2E5M2_SS_TNILNSP_7ScaleInE1ELSR_1EEEEEENS4_6LayoutINS5_IJSB_SD_SD_EEENS5_IJSD_NSA_ILi0EEESW_EEEEENS5_IJNS4_10UnderscoreESZ_SZ_EEEEENS4_23SM90_TMA_LOAD_MULTICASTENS4_14ComposedLayoutINS4_7SwizzleILi2ELi4ELi3EEENS4_18smem_ptr_flag_bitsILi8EEENSU_INS5_IJNSA_ILi8EEESI_EEENS5_IJSI_SD_EEEEEEEvNS4_8identityES12_S1C_vS1D_EENS_8epilogue10collective6detail29Sm90TmaWarpSpecializedAdapterINS1G_15DefaultEpilogueISK_SL_SL_NS1F_6thread17LinearCombinationISK_Li1EffLNS1K_9ScaleType4KindE0ELNS_15FloatRoundStyleE2ESK_EENS1_15EpilogueDefaultEEEEEvvEEEEvNT_6ParamsE,"a",@progbits
	.sectionflags	@""
	.align	4
.nv.constant0._ZN7cutlass13device_kernelINS_4gemm6kernel13GemmUniversalIN4cute5tupleIJiiiiEEENS1_10collective13CollectiveMmaINS1_37MainloopSm90TmaGmmaWarpSpecializedFP8ILi18ENS5_IJNS4_1CILi2EEENSA_ILi4EEENSA_ILi1EEEEEENS1_35KernelTmaWarpSpecializedCooperativeEEENS5_IJNSA_ILi128EEENSA_ILi64EEESI_EEENS_12float_e5m2_tENS5_IJlSD_lEEESK_SL_NS4_8TiledMMAINS4_8MMA_AtomIJNS4_4SM904GMMA30MMA_64x64x32_F32E5M2E5M2_SS_TNILNSP_7ScaleInE1ELSR_1EEEEEENS4_6LayoutINS5_IJSB_SD_SD_EEENS5_IJSD_NSA_ILi0EEESW_EEEEENS5_IJNS4_10UnderscoreESZ_SZ_EEEEENS4_23SM90_TMA_LOAD_MULTICASTENS4_14ComposedLayoutINS4_7SwizzleILi2ELi4ELi3EEENS4_18smem_ptr_flag_bitsILi8EEENSU_INS5_IJNSA_ILi8EEESI_EEENS5_IJSI_SD_EEEEEEEvNS4_8identityES12_S1C_vS1D_EENS_8epilogue10collective6detail29Sm90TmaWarpSpecializedAdapterINS1G_15DefaultEpilogueISK_SL_SL_NS1F_6thread17LinearCombinationISK_Li1EffLNS1K_9ScaleType4KindE0ELNS_15FloatRoundStyleE2ESK_EENS1_15EpilogueDefaultEEEEEvvEEEEvNT_6ParamsE:
	.zero		1664


//--------------------- SYMBOLS --------------------------

	.type		.nv.reservedSmem.offset0,@object
	.size		.nv.reservedSmem.offset0,0x4
